//
// Generated by NVIDIA NVVM Compiler
//
// Compiler Build ID: CL-36424714
// Cuda compilation tools, release 13.0, V13.0.88
// Based on NVVM 20.0.0
//

.version 9.0
.target sm_100
.address_size 64

	// .globl	_Z11rope_kernelP6__halfS0_PKS_S2_iiiiifi
.global .align 4 .b8 __cudart_i2opi_f[24] = {65, 144, 67, 60, 153, 149, 98, 219, 192, 221, 52, 245, 209, 87, 39, 252, 41, 21, 68, 78, 110, 131, 249, 162};

.visible .entry _Z11rope_kernelP6__halfS0_PKS_S2_iiiiifi(
	.param .u64 .ptr .align 1 _Z11rope_kernelP6__halfS0_PKS_S2_iiiiifi_param_0,
	.param .u64 .ptr .align 1 _Z11rope_kernelP6__halfS0_PKS_S2_iiiiifi_param_1,
	.param .u64 .ptr .align 1 _Z11rope_kernelP6__halfS0_PKS_S2_iiiiifi_param_2,
	.param .u64 .ptr .align 1 _Z11rope_kernelP6__halfS0_PKS_S2_iiiiifi_param_3,
	.param .u32 _Z11rope_kernelP6__halfS0_PKS_S2_iiiiifi_param_4,
	.param .u32 _Z11rope_kernelP6__halfS0_PKS_S2_iiiiifi_param_5,
	.param .u32 _Z11rope_kernelP6__halfS0_PKS_S2_iiiiifi_param_6,
	.param .u32 _Z11rope_kernelP6__halfS0_PKS_S2_iiiiifi_param_7,
	.param .u32 _Z11rope_kernelP6__halfS0_PKS_S2_iiiiifi_param_8,
	.param .f32 _Z11rope_kernelP6__halfS0_PKS_S2_iiiiifi_param_9,
	.param .u32 _Z11rope_kernelP6__halfS0_PKS_S2_iiiiifi_param_10
)
{
	.local .align 4 .b8 	__local_depot0[28];
	.reg .b64 	%SP;
	.reg .b64 	%SPL;
	.reg .pred 	%p<36>;
	.reg .b16 	%rs<9>;
	.reg .b32 	%r<72>;
	.reg .b32 	%f<125>;
	.reg .b64 	%rd<35>;
	.reg .b64 	%fd<3>;

	mov.u64 	%SPL, __local_depot0;
	ld.param.u64 	%rd9, [_Z11rope_kernelP6__halfS0_PKS_S2_iiiiifi_param_0];
	ld.param.u64 	%rd10, [_Z11rope_kernelP6__halfS0_PKS_S2_iiiiifi_param_1];
	ld.param.u64 	%rd11, [_Z11rope_kernelP6__halfS0_PKS_S2_iiiiifi_param_2];
	ld.param.u64 	%rd12, [_Z11rope_kernelP6__halfS0_PKS_S2_iiiiifi_param_3];
	ld.param.u32 	%r23, [_Z11rope_kernelP6__halfS0_PKS_S2_iiiiifi_param_5];
	ld.param.u32 	%r19, [_Z11rope_kernelP6__halfS0_PKS_S2_iiiiifi_param_6];
	ld.param.u32 	%r20, [_Z11rope_kernelP6__halfS0_PKS_S2_iiiiifi_param_7];
	ld.param.u32 	%r21, [_Z11rope_kernelP6__halfS0_PKS_S2_iiiiifi_param_8];
	ld.param.f32 	%f18, [_Z11rope_kernelP6__halfS0_PKS_S2_iiiiifi_param_9];
	ld.param.u32 	%r22, [_Z11rope_kernelP6__halfS0_PKS_S2_iiiiifi_param_10];
	add.u64 	%rd1, %SPL, 0;
	mov.u32 	%r1, %ctaid.x;
	mov.u32 	%r2, %ctaid.y;
	mov.u32 	%r3, %tid.x;
	setp.ge.s32 	%p1, %r1, %r23;
	shr.u32 	%r24, %r22, 31;
	add.s32 	%r25, %r22, %r24;
	shr.s32 	%r26, %r25, 1;
	setp.ge.s32 	%p2, %r3, %r26;
	or.pred  	%p3, %p1, %p2;
	mov.f32 	%f123, 0f3F800000;
	@%p3 bra 	$L__BB0_21;
	shl.b32 	%r4, %r3, 1;
	cvt.rn.f32.u32 	%f20, %r4;
	cvt.rn.f32.s32 	%f21, %r22;
	div.rn.f32 	%f22, %f20, %f21;
	mul.f32 	%f23, %f22, 0f3F000000;
	cvt.rzi.f32.f32 	%f24, %f23;
	add.f32 	%f25, %f24, %f24;
	sub.f32 	%f26, %f22, %f25;
	abs.f32 	%f2, %f26;
	abs.f32 	%f3, %f18;
	setp.lt.f32 	%p4, %f3, 0f00800000;
	mul.f32 	%f27, %f3, 0f4B800000;
	selp.f32 	%f28, %f27, %f3, %p4;
	selp.f32 	%f29, 0fC1C00000, 0f00000000, %p4;
	mov.b32 	%r27, %f28;
	add.s32 	%r28, %r27, -1060439283;
	and.b32  	%r29, %r28, -8388608;
	sub.s32 	%r30, %r27, %r29;
	mov.b32 	%f30, %r30;
	cvt.rn.f32.s32 	%f31, %r29;
	fma.rn.f32 	%f32, %f31, 0f34000000, %f29;
	add.f32 	%f33, %f30, 0fBF800000;
	add.f32 	%f34, %f30, 0f3F800000;
	rcp.approx.ftz.f32 	%f35, %f34;
	add.f32 	%f36, %f33, %f33;
	mul.f32 	%f37, %f36, %f35;
	mul.f32 	%f38, %f37, %f37;
	sub.f32 	%f39, %f33, %f37;
	add.f32 	%f40, %f39, %f39;
	neg.f32 	%f41, %f37;
	fma.rn.f32 	%f42, %f41, %f33, %f40;
	mul.rn.f32 	%f43, %f35, %f42;
	fma.rn.f32 	%f44, %f38, 0f3A2C32E4, 0f3B52E7DB;
	fma.rn.f32 	%f45, %f44, %f38, 0f3C93BB73;
	fma.rn.f32 	%f46, %f45, %f38, 0f3DF6384F;
	mul.rn.f32 	%f47, %f46, %f38;
	fma.rn.f32 	%f48, %f37, 0f3FB8AA3B, %f32;
	sub.f32 	%f49, %f32, %f48;
	fma.rn.f32 	%f50, %f37, 0f3FB8AA3B, %f49;
	fma.rn.f32 	%f51, %f43, 0f3FB8AA3B, %f50;
	fma.rn.f32 	%f52, %f37, 0f32A55E34, %f51;
	mul.f32 	%f53, %f47, 0f40400000;
	fma.rn.f32 	%f54, %f53, %f43, %f52;
	fma.rn.f32 	%f55, %f47, %f37, %f54;
	add.rn.f32 	%f56, %f48, %f55;
	neg.f32 	%f57, %f48;
	add.rn.f32 	%f58, %f56, %f57;
	neg.f32 	%f59, %f58;
	add.rn.f32 	%f60, %f55, %f59;
	mul.rn.f32 	%f61, %f56, %f22;
	neg.f32 	%f62, %f61;
	fma.rn.f32 	%f63, %f56, %f22, %f62;
	fma.rn.f32 	%f64, %f60, %f22, %f63;
	cvt.rni.f32.f32 	%f65, %f61;
	sub.f32 	%f66, %f61, %f65;
	add.f32 	%f67, %f66, %f64;
	fma.rn.f32 	%f68, %f67, 0f391FCB8E, 0f3AAF85ED;
	fma.rn.f32 	%f69, %f68, %f67, 0f3C1D9856;
	fma.rn.f32 	%f70, %f69, %f67, 0f3D6357BB;
	fma.rn.f32 	%f71, %f70, %f67, 0f3E75FDEC;
	fma.rn.f32 	%f72, %f71, %f67, 0f3F317218;
	fma.rn.f32 	%f73, %f72, %f67, 0f3F800000;
	cvt.rzi.s32.f32 	%r31, %f65;
	setp.gt.f32 	%p5, %f65, 0f00000000;
	selp.b32 	%r32, 0, -2097152000, %p5;
	add.s32 	%r33, %r32, 2130706432;
	mov.b32 	%f74, %r33;
	mul.f32 	%f75, %f73, %f74;
	shl.b32 	%r34, %r31, 23;
	sub.s32 	%r35, %r34, %r32;
	mov.b32 	%f76, %r35;
	mul.f32 	%f77, %f75, %f76;
	abs.f32 	%f78, %f61;
	setp.gt.f32 	%p6, %f78, 0f43180000;
	setp.lt.f32 	%p7, %f61, 0f00000000;
	selp.f32 	%f79, 0f00000000, 0f7F800000, %p7;
	selp.f32 	%f4, %f79, %f77, %p6;
	setp.eq.f32 	%p8, %f18, 0f3F800000;
	setp.eq.f32 	%p9, %f22, 0f00000000;
	or.pred  	%p10, %p8, %p9;
	@%p10 bra 	$L__BB0_9;
	setp.num.f32 	%p11, %f3, %f3;
	abs.f32 	%f80, %f22;
	setp.num.f32 	%p12, %f80, %f80;
	and.pred  	%p13, %p11, %p12;
	@%p13 bra 	$L__BB0_4;
	add.rn.f32 	%f123, %f18, %f22;
	bra.uni 	$L__BB0_9;
$L__BB0_4:
	setp.neu.f32 	%p14, %f18, 0f00000000;
	setp.neu.f32 	%p15, %f3, 0f7F800000;
	and.pred  	%p16, %p14, %p15;
	@%p16 bra 	$L__BB0_6;
	setp.neu.f32 	%p23, %f2, 0f3F800000;
	add.f32 	%f85, %f18, %f18;
	mov.b32 	%r36, %f85;
	setp.lt.f32 	%p24, %f22, 0f00000000;
	xor.b32  	%r37, %r36, 2139095040;
	selp.b32 	%r38, %r37, %r36, %p24;
	and.b32  	%r39, %r38, 2147483647;
	selp.b32 	%r40, %r39, %r38, %p23;
	mov.b32 	%f123, %r40;
	bra.uni 	$L__BB0_9;
$L__BB0_6:
	setp.eq.f32 	%p17, %f18, 0fBF800000;
	setp.eq.f32 	%p18, %f80, 0f7F800000;
	and.pred  	%p19, %p17, %p18;
	@%p19 bra 	$L__BB0_9;
	setp.geu.f32 	%p20, %f18, 0f00000000;
	mov.f32 	%f123, %f4;
	@%p20 bra 	$L__BB0_9;
	setp.neu.f32 	%p21, %f2, 0f3F800000;
	neg.f32 	%f82, %f4;
	selp.f32 	%f83, %f4, %f82, %p21;
	cvt.rmi.f32.f32 	%f84, %f22;
	setp.neu.f32 	%p22, %f22, %f84;
	selp.f32 	%f123, 0f7FFFFFFF, %f83, %p22;
$L__BB0_9:
	rcp.rn.f32 	%f86, %f123;
	cvt.rn.f32.u32 	%f87, %r1;
	mul.f32 	%f10, %f86, %f87;
	mul.f32 	%f88, %f10, 0f3F22F983;
	cvt.rni.s32.f32 	%r71, %f88;
	cvt.rn.f32.s32 	%f89, %r71;
	fma.rn.f32 	%f90, %f89, 0fBFC90FDA, %f10;
	fma.rn.f32 	%f91, %f89, 0fB3A22168, %f90;
	fma.rn.f32 	%f124, %f89, 0fA7C234C5, %f91;
	abs.f32 	%f12, %f10;
	setp.ltu.f32 	%p25, %f12, 0f47CE4780;
	@%p25 bra 	$L__BB0_17;
	setp.neu.f32 	%p26, %f12, 0f7F800000;
	@%p26 bra 	$L__BB0_12;
	mov.f32 	%f94, 0f00000000;
	mul.rn.f32 	%f124, %f10, %f94;
	mov.b32 	%r71, 0;
	bra.uni 	$L__BB0_17;
$L__BB0_12:
	mov.b32 	%r6, %f10;
	shl.b32 	%r42, %r6, 8;
	or.b32  	%r7, %r42, -2147483648;
	mov.b64 	%rd34, 0;
	mov.b32 	%r68, 0;
	mov.u64 	%rd32, __cudart_i2opi_f;
	mov.u64 	%rd33, %rd1;
$L__BB0_13:
	.pragma "nounroll";
	ld.global.nc.u32 	%r43, [%rd32];
	mad.wide.u32 	%rd16, %r43, %r7, %rd34;
	shr.u64 	%rd34, %rd16, 32;
	st.local.u32 	[%rd33], %rd16;
	add.s32 	%r68, %r68, 1;
	add.s64 	%rd33, %rd33, 4;
	add.s64 	%rd32, %rd32, 4;
	setp.ne.s32 	%p27, %r68, 6;
	@%p27 bra 	$L__BB0_13;
	shr.u32 	%r44, %r6, 23;
	st.local.u32 	[%rd1+24], %rd34;
	and.b32  	%r10, %r44, 31;
	and.b32  	%r45, %r44, 224;
	add.s32 	%r46, %r45, -128;
	shr.u32 	%r47, %r46, 5;
	mul.wide.u32 	%rd17, %r47, 4;
	sub.s64 	%rd8, %rd1, %rd17;
	ld.local.u32 	%r69, [%rd8+24];
	ld.local.u32 	%r70, [%rd8+20];
	setp.eq.s32 	%p28, %r10, 0;
	@%p28 bra 	$L__BB0_16;
	shf.l.wrap.b32 	%r69, %r70, %r69, %r10;
	ld.local.u32 	%r48, [%rd8+16];
	shf.l.wrap.b32 	%r70, %r48, %r70, %r10;
$L__BB0_16:
	shr.u32 	%r49, %r69, 30;
	shf.l.wrap.b32 	%r50, %r70, %r69, 2;
	shl.b32 	%r51, %r70, 2;
	shr.u32 	%r52, %r50, 31;
	add.s32 	%r53, %r52, %r49;
	neg.s32 	%r54, %r53;
	setp.lt.s32 	%p29, %r6, 0;
	selp.b32 	%r71, %r54, %r53, %p29;
	xor.b32  	%r55, %r50, %r6;
	shr.s32 	%r56, %r50, 31;
	xor.b32  	%r57, %r56, %r50;
	xor.b32  	%r58, %r56, %r51;
	cvt.u64.u32 	%rd18, %r57;
	shl.b64 	%rd19, %rd18, 32;
	cvt.u64.u32 	%rd20, %r58;
	or.b64  	%rd21, %rd19, %rd20;
	cvt.rn.f64.s64 	%fd1, %rd21;
	mul.f64 	%fd2, %fd1, 0d3BF921FB54442D19;
	cvt.rn.f32.f64 	%f92, %fd2;
	neg.f32 	%f93, %f92;
	setp.lt.s32 	%p30, %r55, 0;
	selp.f32 	%f124, %f93, %f92, %p30;
$L__BB0_17:
	mul.f32 	%f95, %f124, %f124;
	fma.rn.f32 	%f96, %f95, 0f37CBAC00, 0fBAB607ED;
	fma.rn.f32 	%f97, %f96, %f95, 0f3D2AAABB;
	fma.rn.f32 	%f98, %f97, %f95, 0fBEFFFFFF;
	fma.rn.f32 	%f99, %f98, %f95, 0f3F800000;
	fma.rn.f32 	%f100, %f95, %f124, 0f00000000;
	fma.rn.f32 	%f101, %f95, 0fB94D4153, 0f3C0885E4;
	fma.rn.f32 	%f102, %f101, %f95, 0fBE2AAAA8;
	fma.rn.f32 	%f103, %f102, %f100, %f124;
	and.b32  	%r60, %r71, 1;
	setp.eq.b32 	%p31, %r60, 1;
	selp.f32 	%f104, %f99, %f103, %p31;
	selp.f32 	%f105, %f103, %f99, %p31;
	and.b32  	%r61, %r71, 2;
	setp.eq.s32 	%p32, %r61, 0;
	neg.f32 	%f106, %f104;
	selp.f32 	%f16, %f104, %f106, %p32;
	add.s32 	%r62, %r71, 1;
	and.b32  	%r63, %r62, 2;
	setp.eq.s32 	%p33, %r63, 0;
	neg.f32 	%f107, %f105;
	selp.f32 	%f17, %f105, %f107, %p33;
	setp.ge.s32 	%p34, %r2, %r19;
	@%p34 bra 	$L__BB0_19;
	mad.lo.s32 	%r64, %r19, %r1, %r2;
	mad.lo.s32 	%r65, %r64, %r21, %r4;
	cvta.to.global.u64 	%rd22, %rd11;
	mul.wide.s32 	%rd23, %r65, 2;
	add.s64 	%rd24, %rd22, %rd23;
	ld.global.u16 	%rs1, [%rd24];
	ld.global.u16 	%rs2, [%rd24+2];
	// begin inline asm
	{  cvt.f32.f16 %f108, %rs1;}

	// end inline asm
	// begin inline asm
	{  cvt.f32.f16 %f109, %rs2;}

	// end inline asm
	mul.f32 	%f112, %f17, %f108;
	mul.f32 	%f113, %f16, %f109;
	sub.f32 	%f110, %f112, %f113;
	// begin inline asm
	{  cvt.rn.f16.f32 %rs3, %f110;}

	// end inline asm
	cvta.to.global.u64 	%rd25, %rd9;
	add.s64 	%rd26, %rd25, %rd23;
	st.global.u16 	[%rd26], %rs3;
	mul.f32 	%f114, %f17, %f109;
	fma.rn.f32 	%f111, %f16, %f108, %f114;
	// begin inline asm
	{  cvt.rn.f16.f32 %rs4, %f111;}

	// end inline asm
	st.global.u16 	[%rd26+2], %rs4;
$L__BB0_19:
	setp.ge.s32 	%p35, %r2, %r20;
	@%p35 bra 	$L__BB0_21;
	mad.lo.s32 	%r66, %r20, %r1, %r2;
	mad.lo.s32 	%r67, %r66, %r21, %r4;
	cvta.to.global.u64 	%rd27, %rd12;
	mul.wide.s32 	%rd28, %r67, 2;
	add.s64 	%rd29, %rd27, %rd28;
	ld.global.u16 	%rs5, [%rd29];
	ld.global.u16 	%rs6, [%rd29+2];
	// begin inline asm
	{  cvt.f32.f16 %f115, %rs5;}

	// end inline asm
	// begin inline asm
	{  cvt.f32.f16 %f116, %rs6;}

	// end inline asm
	mul.f32 	%f119, %f17, %f115;
	mul.f32 	%f120, %f16, %f116;
	sub.f32 	%f117, %f119, %f120;
	// begin inline asm
	{  cvt.rn.f16.f32 %rs7, %f117;}

	// end inline asm
	cvta.to.global.u64 	%rd30, %rd10;
	add.s64 	%rd31, %rd30, %rd28;
	st.global.u16 	[%rd31], %rs7;
	mul.f32 	%f121, %f17, %f116;
	fma.rn.f32 	%f118, %f16, %f115, %f121;
	// begin inline asm
	{  cvt.rn.f16.f32 %rs8, %f118;}

	// end inline asm
	st.global.u16 	[%rd31+2], %rs8;
$L__BB0_21:
	ret;

}


// ===== COMPILED SASS (sm_100) =====

	.target	sm_100

	.elftype	@"ET_EXEC"


//--------------------- .note.nv.tkinfo           --------------------------
	.section	.note.nv.tkinfo,"",@"SHT_NOTE"
	.sectionflags	@"SHF_NOTE_NV_TKINFO"
	.tkinfo
        /*0018*/ 	.word	0x00000002
        /*0030*/ 	.string	""
        /*0030*/ 	.string	"ptxas"
        /*0030*/ 	.string	"Cuda compilation tools, release 13.0, V13.0.88"
        /*0030*/ 	.string	"Build cuda_13.0.r13.0/compiler.36424714_0"
        /*0030*/ 	.string	"-arch sm_100 -m 64 "



//--------------------- .note.nv.cuinfo           --------------------------
	.section	.note.nv.cuinfo,"",@"SHT_NOTE"
	.sectionflags	@"SHF_NOTE_NV_CUINFO"
        /*0018*/ 	.short	0x0002
        /*001a*/ 	.short	0x0064
        /*001c*/ 	.short	0x0082
	.zero		2


//--------------------- .nv.info                  --------------------------
	.section	.nv.info,"",@"SHT_CUDA_INFO"
	.align	4


	//----- nvinfo : EIATTR_REGCOUNT
	.align		4
        /*0000*/ 	.byte	0x04, 0x2f
        /*0002*/ 	.short	(.L_2 - .L_1)
	.align		4
.L_1:
        /*0004*/ 	.word	index@(_Z11rope_kernelP6__halfS0_PKS_S2_iiiiifi)
        /*0008*/ 	.word	0x00000012


	//----- nvinfo : EIATTR_FRAME_SIZE
	.align		4
.L_2:
        /*000c*/ 	.byte	0x04, 0x11
        /*000e*/ 	.short	(.L_4 - .L_3)
	.align		4
.L_3:
        /*0010*/ 	.word	index@($__internal_1_$__cuda_sm3x_div_rn_noftz_f32_slowpath)
        /*0014*/ 	.word	0x00000020


	//----- nvinfo : EIATTR_FRAME_SIZE
	.align		4
.L_4:
        /*0018*/ 	.byte	0x04, 0x11
        /*001a*/ 	.short	(.L_6 - .L_5)
	.align		4
.L_5:
        /*001c*/ 	.word	index@($__internal_0_$__cuda_sm20_rcp_rn_f32_slowpath)
        /*0020*/ 	.word	0x00000020


	//----- nvinfo : EIATTR_FRAME_SIZE
	.align		4
.L_6:
        /*0024*/ 	.byte	0x04, 0x11
        /*0026*/ 	.short	(.L_8 - .L_7)
	.align		4
.L_7:
        /*0028*/ 	.word	index@(_Z11rope_kernelP6__halfS0_PKS_S2_iiiiifi)
        /*002c*/ 	.word	0x00000020


	//----- nvinfo : EIATTR_MIN_STACK_SIZE
	.align		4
.L_8:
        /*0030*/ 	.byte	0x04, 0x12
        /*0032*/ 	.short	(.L_10 - .L_9)
	.align		4
.L_9:
        /*0034*/ 	.word	index@(_Z11rope_kernelP6__halfS0_PKS_S2_iiiiifi)
        /*0038*/ 	.word	0x00000020
.L_10:


//--------------------- .nv.compat                --------------------------
	.section	.nv.compat,"",@"SHT_CUDA_COMPAT_INFO"
	.align	4
        /*0000*/ 	.byte	0x02, 0x09, 0x00, 0x00, 0x02, 0x02, 0x01, 0x00, 0x02, 0x05, 0x05, 0x00, 0x03, 0x07, 0x01, 0x01
        /*0010*/ 	.byte	0x02, 0x03, 0x00, 0x00, 0x02, 0x06, 0x01, 0x00, 0x04, 0x0b, 0x08, 0x00, 0x01, 0x00, 0x00, 0x00
        /*0020*/ 	.byte	0x00, 0x00, 0x00, 0x00


//--------------------- .nv.info._Z11rope_kernelP6__halfS0_PKS_S2_iiiiifi --------------------------
	.section	.nv.info._Z11rope_kernelP6__halfS0_PKS_S2_iiiiifi,"",@"SHT_CUDA_INFO"
	.sectionflags	@""
	.align	4


	//----- nvinfo : EIATTR_CUDA_API_VERSION
	.align		4
        /*0000*/ 	.byte	0x04, 0x37
        /*0002*/ 	.short	(.L_12 - .L_11)
.L_11:
        /*0004*/ 	.word	0x00000082


	//----- nvinfo : EIATTR_KPARAM_INFO
	.align		4
.L_12:
        /*0008*/ 	.byte	0x04, 0x17
        /*000a*/ 	.short	(.L_14 - .L_13)
.L_13:
        /*000c*/ 	.word	0x00000000
        /*0010*/ 	.short	0x000a
        /*0012*/ 	.short	0x0038
        /*0014*/ 	.byte	0x00, 0xf0, 0x11, 0x00


	//----- nvinfo : EIATTR_KPARAM_INFO
	.align		4
.L_14:
        /*0018*/ 	.byte	0x04, 0x17
        /*001a*/ 	.short	(.L_16 - .L_15)
.L_15:
        /*001c*/ 	.word	0x00000000
        /*0020*/ 	.short	0x0009
        /*0022*/ 	.short	0x0034
        /*0024*/ 	.byte	0x00, 0xf0, 0x11, 0x00


	//----- nvinfo : EIATTR_KPARAM_INFO
	.align		4
.L_16:
        /*0028*/ 	.byte	0x04, 0x17
        /*002a*/ 	.short	(.L_18 - .L_17)
.L_17:
        /*002c*/ 	.word	0x00000000
        /*0030*/ 	.short	0x0008
        /*0032*/ 	.short	0x0030
        /*0034*/ 	.byte	0x00, 0xf0, 0x11, 0x00


	//----- nvinfo : EIATTR_KPARAM_INFO
	.align		4
.L_18:
        /*0038*/ 	.byte	0x04, 0x17
        /*003a*/ 	.short	(.L_20 - .L_19)
.L_19:
        /*003c*/ 	.word	0x00000000
        /*0040*/ 	.short	0x0007
        /*0042*/ 	.short	0x002c
        /*0044*/ 	.byte	0x00, 0xf0, 0x11, 0x00


	//----- nvinfo : EIATTR_KPARAM_INFO
	.align		4
.L_20:
        /*0048*/ 	.byte	0x04, 0x17
        /*004a*/ 	.short	(.L_22 - .L_21)
.L_21:
        /*004c*/ 	.word	0x00000000
        /*0050*/ 	.short	0x0006
        /*0052*/ 	.short	0x0028
        /*0054*/ 	.byte	0x00, 0xf0, 0x11, 0x00


	//----- nvinfo : EIATTR_KPARAM_INFO
	.align		4
.L_22:
        /*0058*/ 	.byte	0x04, 0x17
        /*005a*/ 	.short	(.L_24 - .L_23)
.L_23:
        /*005c*/ 	.word	0x00000000
        /*0060*/ 	.short	0x0005
        /*0062*/ 	.short	0x0024
        /*0064*/ 	.byte	0x00, 0xf0, 0x11, 0x00


	//----- nvinfo : EIATTR_KPARAM_INFO
	.align		4
.L_24:
        /*0068*/ 	.byte	0x04, 0x17
        /*006a*/ 	.short	(.L_26 - .L_25)
.L_25:
        /*006c*/ 	.word	0x00000000
        /*0070*/ 	.short	0x0004
        /*0072*/ 	.short	0x0020
        /*0074*/ 	.byte	0x00, 0xf0, 0x11, 0x00


	//----- nvinfo : EIATTR_KPARAM_INFO
	.align		4
.L_26:
        /*0078*/ 	.byte	0x04, 0x17
        /*007a*/ 	.short	(.L_28 - .L_27)
.L_27:
        /*007c*/ 	.word	0x00000000
        /*0080*/ 	.short	0x0003
        /*0082*/ 	.short	0x0018
        /*0084*/ 	.byte	0x00, 0xf5, 0x21, 0x00


	//----- nvinfo : EIATTR_KPARAM_INFO
	.align		4
.L_28:
        /*0088*/ 	.byte	0x04, 0x17
        /*008a*/ 	.short	(.L_30 - .L_29)
.L_29:
        /*008c*/ 	.word	0x00000000
        /*0090*/ 	.short	0x0002
        /*0092*/ 	.short	0x0010
        /*0094*/ 	.byte	0x00, 0xf5, 0x21, 0x00


	//----- nvinfo : EIATTR_KPARAM_INFO
	.align		4
.L_30:
        /*0098*/ 	.byte	0x04, 0x17
        /*009a*/ 	.short	(.L_32 - .L_31)
.L_31:
        /*009c*/ 	.word	0x00000000
        /*00a0*/ 	.short	0x0001
        /*00a2*/ 	.short	0x0008
        /*00a4*/ 	.byte	0x00, 0xf5, 0x21, 0x00


	//----- nvinfo : EIATTR_KPARAM_INFO
	.align		4
.L_32:
        /*00a8*/ 	.byte	0x04, 0x17
        /*00aa*/ 	.short	(.L_34 - .L_33)
.L_33:
        /*00ac*/ 	.word	0x00000000
        /*00b0*/ 	.short	0x0000
        /*00b2*/ 	.short	0x0000
        /*00b4*/ 	.byte	0x00, 0xf5, 0x21, 0x00


	//----- nvinfo : EIATTR_SPARSE_MMA_MASK
	.align		4
.L_34:
        /*00b8*/ 	.byte	0x03, 0x50
        /*00ba*/ 	.short	0x0000


	//----- nvinfo : EIATTR_MAXREG_COUNT
	.align		4
        /*00bc*/ 	.byte	0x03, 0x1b
        /*00be*/ 	.short	0x00ff


	//----- nvinfo : EIATTR_MERCURY_ISA_VERSION
	.align		4
        /*00c0*/ 	.byte	0x03, 0x5f
        /*00c2*/ 	.short	0x0101


	//----- nvinfo : EIATTR_VRC_CTA_INIT_COUNT
	.align		4
        /*00c4*/ 	.byte	0x02, 0x4a
	.zero		1
	.zero		1


	//----- nvinfo : EIATTR_EXIT_INSTR_OFFSETS
	.align		4
        /*00c8*/ 	.byte	0x04, 0x1c
        /*00ca*/ 	.short	(.L_36 - .L_35)


	//   ....[0]....
.L_35:
        /*00cc*/ 	.word	0x000000a0


	//   ....[1]....
        /*00d0*/ 	.word	0x00000f40


	//   ....[2]....
        /*00d4*/ 	.word	0x00001080


	//----- nvinfo : EIATTR_CRS_STACK_SIZE
	.align		4
.L_36:
        /*00d8*/ 	.byte	0x04, 0x1e
        /*00da*/ 	.short	(.L_38 - .L_37)
.L_37:
        /*00dc*/ 	.word	0x00000000


	//----- nvinfo : EIATTR_CBANK_PARAM_SIZE
	.align		4
.L_38:
        /*00e0*/ 	.byte	0x03, 0x19
        /*00e2*/ 	.short	0x003c


	//----- nvinfo : EIATTR_PARAM_CBANK
	.align		4
        /*00e4*/ 	.byte	0x04, 0x0a
        /*00e6*/ 	.short	(.L_40 - .L_39)
	.align		4
.L_39:
        /*00e8*/ 	.word	index@(.nv.constant0._Z11rope_kernelP6__halfS0_PKS_S2_iiiiifi)
        /*00ec*/ 	.short	0x0380
        /*00ee*/ 	.short	0x003c


	//----- nvinfo : EIATTR_SW_WAR
	.align		4
.L_40:
        /*00f0*/ 	.byte	0x04, 0x36
        /*00f2*/ 	.short	(.L_42 - .L_41)
.L_41:
        /*00f4*/ 	.word	0x00000008
.L_42:


//--------------------- .nv.callgraph             --------------------------
	.section	.nv.callgraph,"",@"SHT_CUDA_CALLGRAPH"
	.align	4
	.sectionentsize	8
	.align		4
        /*0000*/ 	.word	0x00000000
	.align		4
        /*0004*/ 	.word	0xffffffff
	.align		4
        /*0008*/ 	.word	0x00000000
	.align		4
        /*000c*/ 	.word	0xfffffffe
	.align		4
        /*0010*/ 	.word	0x00000000
	.align		4
        /*0014*/ 	.word	0xfffffffd
	.align		4
        /*0018*/ 	.word	0x00000000
	.align		4
        /*001c*/ 	.word	0xfffffffc


//--------------------- .nv.constant4             --------------------------
	.section	.nv.constant4,"a",@progbits
	.align	8
	.align		8
.nv.constant4:
        /*0000*/ 	.dword	__cudart_i2opi_f


//--------------------- .text._Z11rope_kernelP6__halfS0_PKS_S2_iiiiifi --------------------------
	.section	.text._Z11rope_kernelP6__halfS0_PKS_S2_iiiiifi,"ax",@progbits
	.align	128
        .global         _Z11rope_kernelP6__halfS0_PKS_S2_iiiiifi
        .type           _Z11rope_kernelP6__halfS0_PKS_S2_iiiiifi,@function
        .size           _Z11rope_kernelP6__halfS0_PKS_S2_iiiiifi,(.L_x_28 - _Z11rope_kernelP6__halfS0_PKS_S2_iiiiifi)
        .other          _Z11rope_kernelP6__halfS0_PKS_S2_iiiiifi,@"STO_CUDA_ENTRY STV_DEFAULT"
_Z11rope_kernelP6__halfS0_PKS_S2_iiiiifi:
.text._Z11rope_kernelP6__halfS0_PKS_S2_iiiiifi:
[----:B------:R-:W0:Y:S01]  /*0000*/  LDC R1, c[0x0][0x37c] ;  /* 0x0000df00ff017b82 */ /* 0x000e220000000800 */
[----:B------:R-:W1:Y:S01]  /*0010*/  S2R R5, SR_TID.X ;  /* 0x0000000000057919 */ /* 0x000e620000002100 */
[----:B------:R-:W2:Y:S06]  /*0020*/  LDCU UR5, c[0x0][0x3b8] ;  /* 0x00007700ff0577ac */ /* 0x000eac0008000800 */
[----:B------:R-:W3:Y:S01]  /*0030*/  S2UR UR6, SR_CTAID.X ;  /* 0x00000000000679c3 */ /* 0x000ee20000002500 */
[----:B0-----:R-:W-:-:S07]  /*0040*/  VIADD R1, R1, 0xffffffe0 ;  /* 0xffffffe001017836 */ /* 0x001fce0000000000 */
[----:B------:R-:W3:Y:S01]  /*0050*/  LDC R0, c[0x0][0x3a4] ;  /* 0x0000e900ff007b82 */ /* 0x000ee20000000800 */
[----:B--2---:R-:W-:-:S04]  /*0060*/  ULEA.HI UR4, UR5, UR5, URZ, 0x1 ;  /* 0x0000000505047291 */ /* 0x004fc8000f8f08ff */
[----:B------:R-:W-:-:S06]  /*0070*/  USHF.R.S32.HI UR4, URZ, 0x1, UR4 ;  /* 0x00000001ff047899 */ /* 0x000fcc0008011404 */
[----:B-1----:R-:W-:-:S04]  /*0080*/  ISETP.GE.AND P0, PT, R5, UR4, PT ;  /* 0x0000000405007c0c */ /* 0x002fc8000bf06270 */
[----:B---3--:R-:W-:-:S13]  /*0090*/  ISETP.LE.OR P0, PT, R0, UR6, P0 ;  /* 0x0000000600007c0c */ /* 0x008fda0008703670 */
[----:B------:R-:W-:Y:S05]  /*00a0*/  @P0 EXIT ;  /* 0x000000000000094d */ /* 0x000fea0003800000 */
[----:B------:R-:W-:Y:S01]  /*00b0*/  I2FP.F32.S32 R9, UR5 ;  /* 0x0000000500097c45 */ /* 0x000fe20008201400 */
[----:B------:R-:W-:Y:S01]  /*00c0*/  IMAD.SHL.U32 R5, R5, 0x2, RZ ;  /* 0x0000000205057824 */ /* 0x000fe200078e00ff */
[----:B------:R-:W0:Y:S01]  /*00d0*/  S2R R7, SR_CTAID.Y ;  /* 0x0000000000077919 */ /* 0x000e220000002600 */
[----:B------:R-:W-:Y:S01]  /*00e0*/  BSSY.RECONVERGENT B0, `(.L_x_0) ;  /* 0x000000e000007945 */ /* 0x000fe20003800200 */
[----:B------:R-:W1:Y:S02]  /*00f0*/  MUFU.RCP R2, R9 ;  /* 0x0000000900027308 */ /* 0x000e640000001000 */
[----:B------:R-:W-:-:S06]  /*0100*/  I2FP.F32.U32 R0, R5 ;  /* 0x0000000500007245 */ /* 0x000fcc0000201000 */
[----:B------:R-:W2:Y:S01]  /*0110*/  FCHK P0, R0, R9 ;  /* 0x0000000900007302 */ /* 0x000ea20000000000 */
[----:B-1----:R-:W-:-:S04]  /*0120*/  FFMA R3, -R9, R2, 1 ;  /* 0x3f80000009037423 */ /* 0x002fc80000000102 */
[----:B------:R-:W-:-:S04]  /*0130*/  FFMA R3, R2, R3, R2 ;  /* 0x0000000302037223 */ /* 0x000fc80000000002 */
[----:B------:R-:W-:-:S04]  /*0140*/  FFMA R2, R0, R3, RZ ;  /* 0x0000000300027223 */ /* 0x000fc800000000ff */
[----:B------:R-:W-:-:S04]  /*0150*/  FFMA R4, -R9, R2, R0 ;  /* 0x0000000209047223 */ /* 0x000fc80000000100 */
[----:B------:R-:W-:Y:S01]  /*0160*/  FFMA R3, R3, R4, R2 ;  /* 0x0000000403037223 */ /* 0x000fe20000000002 */
[----:B------:R-:W-:Y:S01]  /*0170*/  IMAD.MOV.U32 R2, RZ, RZ, 0x3f800000 ;  /* 0x3f800000ff027424 */ /* 0x000fe200078e00ff */
[----:B0-2---:R-:W-:Y:S06]  /*0180*/  @!P0 BRA `(.L_x_1) ;  /* 0x00000000000c8947 */ /* 0x005fec0003800000 */
[----:B------:R-:W-:-:S07]  /*0190*/  MOV R4, 0x1b0 ;  /* 0x000001b000047802 */ /* 0x000fce0000000f00 */
[----:B------:R-:W-:Y:S05]  /*01a0*/  CALL.REL.NOINC `($__internal_1_$__cuda_sm3x_div_rn_noftz_f32_slowpath) ;  /* 0x0000001000907944 */ /* 0x000fea0003c00000 */
[----:B------:R-:W-:-:S07]  /*01b0*/  MOV R3, R0 ;  /* 0x0000000000037202 */ /* 0x000fce0000000f00 */
.L_x_1:
[----:B------:R-:W-:Y:S05]  /*01c0*/  BSYNC.RECONVERGENT B0 ;  /* 0x0000000000007941 */ /* 0x000fea0003800200 */
.L_x_0:
[----:B------:R-:W0:Y:S01]  /*01d0*/  LDC R0, c[0x0][0x3b4] ;  /* 0x0000ed00ff007b82 */ /* 0x000e220000000800 */
[----:B------:R-:W-:Y:S01]  /*01e0*/  IMAD.MOV.U32 R14, RZ, RZ, 0x3a2c32e4 ;  /* 0x3a2c32e4ff0e7424 */ /* 0x000fe200078e00ff */
[----:B------:R-:W-:Y:S01]  /*01f0*/  BSSY.RECONVERGENT B0, `(.L_x_2) ;  /* 0x0000058000007945 */ /* 0x000fe20003800200 */
[C---:B0-----:R-:W-:Y:S01]  /*0200*/  FMUL R9, |R0|.reuse, 16777216 ;  /* 0x4b80000000097820 */ /* 0x041fe20000400200 */
[----:B------:R-:W-:-:S04]  /*0210*/  FSETP.GEU.AND P0, PT, |R0|, 1.175494350822287508e-38, PT ;  /* 0x008000000000780b */ /* 0x000fc80003f0e200 */
[----:B------:R-:W-:-:S05]  /*0220*/  FSEL R9, R9, |R0|, !P0 ;  /* 0x4000000009097208 */ /* 0x000fca0004000000 */
[----:B------:R-:W-:-:S05]  /*0230*/  VIADD R4, R9, 0xc0cafb0d ;  /* 0xc0cafb0d09047836 */ /* 0x000fca0000000000 */
[----:B------:R-:W-:Y:S02]  /*0240*/  LOP3.LUT R6, R4, 0xff800000, RZ, 0xc0, !PT ;  /* 0xff80000004067812 */ /* 0x000fe400078ec0ff */
[----:B------:R-:W-:-:S03]  /*0250*/  FSEL R4, RZ, -24, P0 ;  /* 0xc1c00000ff047808 */ /* 0x000fc60000000000 */
[----:B------:R-:W-:-:S04]  /*0260*/  IMAD.IADD R9, R9, 0x1, -R6 ;  /* 0x0000000109097824 */ /* 0x000fc800078e0a06 */
[C---:B------:R-:W-:Y:S01]  /*0270*/  FADD R10, R9.reuse, 1 ;  /* 0x3f800000090a7421 */ /* 0x040fe20000000000 */
[----:B------:R-:W-:Y:S01]  /*0280*/  FADD R8, R9, -1 ;  /* 0xbf80000009087421 */ /* 0x000fe20000000000 */
[----:B------:R-:W-:-:S03]  /*0290*/  I2FP.F32.S32 R9, R6 ;  /* 0x0000000600097245 */ /* 0x000fc60000201400 */
[----:B------:R-:W-:Y:S01]  /*02a0*/  FADD R11, R8, R8 ;  /* 0x00000008080b7221 */ /* 0x000fe20000000000 */
[----:B------:R-:W0:Y:S01]  /*02b0*/  MUFU.RCP R10, R10 ;  /* 0x0000000a000a7308 */ /* 0x000e220000001000 */
[----:B------:R-:W-:Y:S02]  /*02c0*/  FFMA R9, R9, 1.1920928955078125e-07, R4 ;  /* 0x3400000009097823 */ /* 0x000fe40000000004 */
[----:B0-----:R-:W-:-:S04]  /*02d0*/  FMUL R6, R10, R11 ;  /* 0x0000000b0a067220 */ /* 0x001fc80000400000 */
[----:B------:R-:W-:Y:S01]  /*02e0*/  FADD R12, R8, -R6 ;  /* 0x80000006080c7221 */ /* 0x000fe20000000000 */
[C---:B------:R-:W-:Y:S01]  /*02f0*/  FMUL R11, R6.reuse, R6 ;  /* 0x00000006060b7220 */ /* 0x040fe20000400000 */
[----:B------:R-:W-:Y:S02]  /*0300*/  FFMA R4, R6, 1.4426950216293334961, R9 ;  /* 0x3fb8aa3b06047823 */ /* 0x000fe40000000009 */
[----:B------:R-:W-:Y:S01]  /*0310*/  FADD R13, R12, R12 ;  /* 0x0000000c0c0d7221 */ /* 0x000fe20000000000 */
[----:B------:R-:W-:Y:S01]  /*0320*/  FFMA R12, R11, R14, 0.0032181653659790754318 ;  /* 0x3b52e7db0b0c7423 */ /* 0x000fe2000000000e */
[----:B------:R-:W-:Y:S02]  /*0330*/  FADD R9, R9, -R4 ;  /* 0x8000000409097221 */ /* 0x000fe40000000000 */
[----:B------:R-:W-:Y:S01]  /*0340*/  FFMA R13, R8, -R6, R13 ;  /* 0x80000006080d7223 */ /* 0x000fe2000000000d */
[----:B------:R-:W-:Y:S01]  /*0350*/  FFMA R12, R11, R12, 0.018033718690276145935 ;  /* 0x3c93bb730b0c7423 */ /* 0x000fe2000000000c */
[----:B------:R-:W-:-:S02]  /*0360*/  FFMA R8, R6, 1.4426950216293334961, R9 ;  /* 0x3fb8aa3b06087823 */ /* 0x000fc40000000009 */
[----:B------:R-:W-:Y:S01]  /*0370*/  FMUL R13, R10, R13 ;  /* 0x0000000d0a0d7220 */ /* 0x000fe20000400000 */
[----:B------:R-:W-:-:S03]  /*0380*/  FFMA R12, R11, R12, 0.12022458761930465698 ;  /* 0x3df6384f0b0c7423 */ /* 0x000fc6000000000c */
[----:B------:R-:W-:Y:S01]  /*0390*/  FFMA R9, R13, 1.4426950216293334961, R8 ;  /* 0x3fb8aa3b0d097823 */ /* 0x000fe20000000008 */
[----:B------:R-:W-:-:S03]  /*03a0*/  FMUL R11, R11, R12 ;  /* 0x0000000c0b0b7220 */ /* 0x000fc60000400000 */
[----:B------:R-:W-:Y:S01]  /*03b0*/  FFMA R8, R6, 1.9251366722983220825e-08, R9 ;  /* 0x32a55e3406087823 */ /* 0x000fe20000000009 */
[----:B------:R-:W-:-:S04]  /*03c0*/  FMUL R9, R11, 3 ;  /* 0x404000000b097820 */ /* 0x000fc80000400000 */
[----:B------:R-:W-:-:S04]  /*03d0*/  FFMA R8, R13, R9, R8 ;  /* 0x000000090d087223 */ /* 0x000fc80000000008 */
[----:B------:R-:W-:Y:S01]  /*03e0*/  FFMA R11, R6, R11, R8 ;  /* 0x0000000b060b7223 */ /* 0x000fe20000000008 */
[----:B------:R-:W-:-:S03]  /*03f0*/  HFMA2 R8, -RZ, RZ, 0.64013671875, -15.109375 ;  /* 0x391fcb8eff087431 */ /* 0x000fc600000001ff */
[----:B------:R-:W-:-:S04]  /*0400*/  FADD R9, R4, R11 ;  /* 0x0000000b04097221 */ /* 0x000fc80000000000 */
[----:B------:R-:W-:Y:S01]  /*0410*/  FMUL R6, R9, R3 ;  /* 0x0000000309067220 */ /* 0x000fe20000400000 */
[----:B------:R-:W-:-:S03]  /*0420*/  FADD R4, -R4, R9 ;  /* 0x0000000904047221 */ /* 0x000fc60000000100 */
[----:B------:R-:W0:Y:S01]  /*0430*/  FRND R13, R6 ;  /* 0x00000006000d7307 */ /* 0x000e220000201000 */
[----:B------:R-:W-:Y:S01]  /*0440*/  FADD R4, R11, -R4 ;  /* 0x800000040b047221 */ /* 0x000fe20000000000 */
[-C--:B------:R-:W-:Y:S01]  /*0450*/  FFMA R9, R9, R3.reuse, -R6 ;  /* 0x0000000309097223 */ /* 0x080fe20000000806 */
[C---:B------:R-:W-:Y:S02]  /*0460*/  FSETP.GT.AND P1, PT, |R6|.reuse, 152, PT ;  /* 0x431800000600780b */ /* 0x040fe40003f24200 */
[----:B------:R-:W-:Y:S01]  /*0470*/  FSETP.GEU.AND P2, PT, R6, RZ, PT ;  /* 0x000000ff0600720b */ /* 0x000fe20003f4e000 */
[----:B------:R-:W-:Y:S02]  /*0480*/  FFMA R4, R4, R3, R9 ;  /* 0x0000000304047223 */ /* 0x000fe40000000009 */
[----:B------:R-:W1:Y:S01]  /*0490*/  F2I.NTZ R10, R6 ;  /* 0x00000006000a7305 */ /* 0x000e620000203100 */
[----:B0-----:R-:W-:Y:S01]  /*04a0*/  FADD R9, R6, -R13 ;  /* 0x8000000d06097221 */ /* 0x001fe20000000000 */
[----:B------:R-:W-:-:S03]  /*04b0*/  FSETP.GT.AND P0, PT, R13, RZ, PT ;  /* 0x000000ff0d00720b */ /* 0x000fc60003f04000 */
[----:B------:R-:W-:Y:S01]  /*04c0*/  FADD R9, R4, R9 ;  /* 0x0000000904097221 */ /* 0x000fe20000000000 */
[----:B------:R-:W-:Y:S02]  /*04d0*/  SEL R11, RZ, 0x83000000, P0 ;  /* 0x83000000ff0b7807 */ /* 0x000fe40000000000 */
[----:B------:R-:W-:Y:S01]  /*04e0*/  FSETP.NEU.AND P0, PT, R3, RZ, PT ;  /* 0x000000ff0300720b */ /* 0x000fe20003f0d000 */
[----:B------:R-:W-:-:S03]  /*04f0*/  FFMA R4, R9, R8, 0.0013391353422775864601 ;  /* 0x3aaf85ed09047423 */ /* 0x000fc60000000008 */
[----:B------:R-:W-:Y:S01]  /*0500*/  FSETP.EQ.OR P0, PT, R0, 1, !P0 ;  /* 0x3f8000000000780b */ /* 0x000fe20004702400 */
[----:B------:R-:W-:-:S04]  /*0510*/  FFMA R4, R9, R4, 0.0096188392490148544312 ;  /* 0x3c1d985609047423 */ /* 0x000fc80000000004 */
[----:B------:R-:W-:-:S04]  /*0520*/  FFMA R4, R9, R4, 0.055503588169813156128 ;  /* 0x3d6357bb09047423 */ /* 0x000fc80000000004 */
[----:B------:R-:W-:Y:S01]  /*0530*/  FFMA R8, R9, R4, 0.24022644758224487305 ;  /* 0x3e75fdec09087423 */ /* 0x000fe20000000004 */
[----:B------:R-:W-:-:S03]  /*0540*/  FMUL R4, R3, 0.5 ;  /* 0x3f00000003047820 */ /* 0x000fc60000400000 */
[----:B------:R-:W-:-:S03]  /*0550*/  FFMA R8, R9, R8, 0.69314718246459960938 ;  /* 0x3f31721809087423 */ /* 0x000fc60000000008 */
[----:B------:R-:W0:Y:S01]  /*0560*/  FRND.TRUNC R4, R4 ;  /* 0x0000000400047307 */ /* 0x000e22000020d000 */
[----:B------:R-:W-:Y:S01]  /*0570*/  FFMA R8, R9, R8, 1 ;  /* 0x3f80000009087423 */ /* 0x000fe20000000008 */
[----:B------:R-:W-:Y:S02]  /*0580*/  VIADD R9, R11, 0x7f000000 ;  /* 0x7f0000000b097836 */ /* 0x000fe40000000000 */
[----:B-1----:R-:W-:Y:S02]  /*0590*/  IMAD R11, R10, 0x800000, -R11 ;  /* 0x008000000a0b7824 */ /* 0x002fe400078e0a0b */
[----:B------:R-:W-:-:S04]  /*05a0*/  FMUL R8, R8, R9 ;  /* 0x0000000908087220 */ /* 0x000fc80000400000 */
[----:B------:R-:W-:Y:S01]  /*05b0*/  FMUL R8, R8, R11 ;  /* 0x0000000b08087220 */ /* 0x000fe20000400000 */
[----:B------:R-:W-:Y:S01]  /*05c0*/  @P1 FSEL R8, RZ, +INF , !P2 ;  /* 0x7f800000ff081808 */ /* 0x000fe20005000000 */
[----:B0-----:R-:W-:Y:S01]  /*05d0*/  FADD R6, R4, R4 ;  /* 0x0000000404067221 */ /* 0x001fe20000000000 */
[----:B------:R-:W-:Y:S06]  /*05e0*/  @P0 BRA `(.L_x_3) ;  /* 0x0000000000600947 */ /* 0x000fec0003800000 */
[----:B------:R-:W-:-:S04]  /*05f0*/  FSETP.NAN.AND P0, PT, |R3|, |R3|, PT ;  /* 0x400000030300720b */ /* 0x000fc80003f08200 */
[----:B------:R-:W-:-:S13]  /*0600*/  FSETP.NUM.AND P0, PT, |R0|, |R0|, !P0 ;  /* 0x400000000000720b */ /* 0x000fda0004707200 */
[----:B------:R-:W-:Y:S01]  /*0610*/  @!P0 FADD R2, R3, R0 ;  /* 0x0000000003028221 */ /* 0x000fe20000000000 */
[----:B------:R-:W-:Y:S06]  /*0620*/  @!P0 BRA `(.L_x_3) ;  /* 0x0000000000508947 */ /* 0x000fec0003800000 */
[----:B------:R-:W-:Y:S01]  /*0630*/  FSETP.NEU.AND P0, PT, |R0|, +INF , PT ;  /* 0x7f8000000000780b */ /* 0x000fe20003f0d200 */
[----:B------:R-:W-:Y:S01]  /*0640*/  FADD R6, -R6, R3 ;  /* 0x0000000306067221 */ /* 0x000fe20000000100 */
[----:B------:R-:W-:-:S13]  /*0650*/  FSETP.NEU.AND P1, PT, R0, RZ, PT ;  /* 0x000000ff0000720b */ /* 0x000fda0003f2d000 */
[----:B------:R-:W-:Y:S05]  /*0660*/  @P0 BRA P1, `(.L_x_4) ;  /* 0x0000000000180947 */ /* 0x000fea0000800000 */
[----:B------:R-:W-:Y:S01]  /*0670*/  FSETP.GEU.AND P1, PT, R3, RZ, PT ;  /* 0x000000ff0300720b */ /* 0x000fe20003f2e000 */
[----:B------:R-:W-:Y:S01]  /*0680*/  FADD R2, R0, R0 ;  /* 0x0000000000027221 */ /* 0x000fe20000000000 */
[----:B------:R-:W-:-:S11]  /*0690*/  FSETP.NEU.AND P0, PT, |R6|, 1, PT ;  /* 0x3f8000000600780b */ /* 0x000fd60003f0d200 */
[----:B------:R-:W-:-:S04]  /*06a0*/  @!P1 LOP3.LUT R2, R2, 0x7f800000, RZ, 0x3c, !PT ;  /* 0x7f80000002029812 */ /* 0x000fc800078e3cff */
[----:B------:R-:W-:Y:S01]  /*06b0*/  @P0 LOP3.LUT R2, R2, 0x7fffffff, RZ, 0xc0, !PT ;  /* 0x7fffffff02020812 */ /* 0x000fe200078ec0ff */
[----:B------:R-:W-:Y:S06]  /*06c0*/  BRA `(.L_x_3) ;  /* 0x0000000000287947 */ /* 0x000fec0003800000 */
.L_x_4:
[----:B------:R-:W-:Y:S02]  /*06d0*/  FSETP.NEU.AND P0, PT, |R3|, +INF , PT ;  /* 0x7f8000000300780b */ /* 0x000fe40003f0d200 */
[----:B------:R-:W-:-:S13]  /*06e0*/  FSETP.EQ.AND P1, PT, R0, -1, PT ;  /* 0xbf8000000000780b */ /* 0x000fda0003f22000 */
[----:B------:R-:W-:Y:S05]  /*06f0*/  @!P0 BRA P1, `(.L_x_3) ;  /* 0x00000000001c8947 */ /* 0x000fea0000800000 */
[----:B------:R-:W-:Y:S01]  /*0700*/  FSETP.GEU.AND P1, PT, R0, RZ, PT ;  /* 0x000000ff0000720b */ /* 0x000fe20003f2e000 */
[----:B------:R-:W-:-:S12]  /*0710*/  IMAD.MOV.U32 R2, RZ, RZ, R8 ;  /* 0x000000ffff027224 */ /* 0x000fd800078e0008 */
[----:B------:R-:W0:Y:S01]  /*0720*/  @!P1 FRND.FLOOR R0, R3 ;  /* 0x0000000300009307 */ /* 0x000e220000205000 */
[----:B------:R-:W-:Y:S02]  /*0730*/  @!P1 FSETP.NEU.AND P2, PT, |R6|, 1, PT ;  /* 0x3f8000000600980b */ /* 0x000fe40003f4d200 */
[----:B0-----:R-:W-:Y:S02]  /*0740*/  @!P1 FSETP.NEU.AND P0, PT, R3, R0, PT ;  /* 0x000000000300920b */ /* 0x001fe40003f0d000 */
[----:B------:R-:W-:-:S04]  /*0750*/  @!P1 FSEL R0, R8, -R8, P2 ;  /* 0x8000000808009208 */ /* 0x000fc80001000000 */
[----:B------:R-:W-:-:S07]  /*0760*/  @!P1 FSEL R2, R0, +QNAN , !P0 ;  /* 0x7fffffff00029808 */ /* 0x000fce0004000000 */
.L_x_3:
[----:B------:R-:W-:Y:S05]  /*0770*/  BSYNC.RECONVERGENT B0 ;  /* 0x0000000000007941 */ /* 0x000fea0003800200 */
.L_x_2:
[----:B------:R-:W-:Y:S01]  /*0780*/  IADD3 R0, PT, PT, R2, 0x1800000, RZ ;  /* 0x0180000002007810 */ /* 0x000fe20007ffe0ff */
[----:B------:R-:W-:Y:S03]  /*0790*/  BSSY.RECONVERGENT B0, `(.L_x_5) ;  /* 0x000000b000007945 */ /* 0x000fe60003800200 */
[----:B------:R-:W-:-:S04]  /*07a0*/  LOP3.LUT R0, R0, 0x7f800000, RZ, 0xc0, !PT ;  /* 0x7f80000000007812 */ /* 0x000fc800078ec0ff */
[----:B------:R-:W-:-:S13]  /*07b0*/  ISETP.GT.U32.AND P0, PT, R0, 0x1ffffff, PT ;  /* 0x01ffffff0000780c */ /* 0x000fda0003f04070 */
[----:B------:R-:W-:Y:S05]  /*07c0*/  @P0 BRA `(.L_x_6) ;  /* 0x00000000000c0947 */ /* 0x000fea0003800000 */
[----:B------:R-:W-:-:S07]  /*07d0*/  MOV R4, 0x7f0 ;  /* 0x000007f000047802 */ /* 0x000fce0000000f00 */
[----:B------:R-:W-:Y:S05]  /*07e0*/  CALL.REL.NOINC `($__internal_0_$__cuda_sm20_rcp_rn_f32_slowpath) ;  /* 0x0000000800287944 */ /* 0x000fea0003c00000 */
[----:B------:R-:W-:Y:S05]  /*07f0*/  BRA `(.L_x_7) ;  /* 0x0000000000107947 */ /* 0x000fea0003800000 */
.L_x_6:
[----:B------:R-:W0:Y:S02]  /*0800*/  MUFU.RCP R11, R2 ;  /* 0x00000002000b7308 */ /* 0x000e240000001000 */
[----:B0-----:R-:W-:-:S04]  /*0810*/  FFMA R0, R11, R2, -1 ;  /* 0xbf8000000b007423 */ /* 0x001fc80000000002 */
[----:B------:R-:W-:-:S04]  /*0820*/  FADD.FTZ R0, -R0, -RZ ;  /* 0x800000ff00007221 */ /* 0x000fc80000010100 */
[----:B------:R-:W-:-:S07]  /*0830*/  FFMA R11, R11, R0, R11 ;  /* 0x000000000b0b7223 */ /* 0x000fce000000000b */
.L_x_7:
[----:B------:R-:W-:Y:S05]  /*0840*/  BSYNC.RECONVERGENT B0 ;  /* 0x0000000000007941 */ /* 0x000fea0003800200 */
.L_x_5:
[----:B------:R-:W-:Y:S01]  /*0850*/  I2FP.F32.U32 R0, UR6 ;  /* 0x0000000600007c45 */ /* 0x000fe20008201000 */
[----:B------:R-:W0:Y:S01]  /*0860*/  LDCU.64 UR8, c[0x0][0x358] ;  /* 0x00006b00ff0877ac */ /* 0x000e220008000a00 */
[----:B------:R-:W-:Y:S03]  /*0870*/  BSSY.RECONVERGENT B0, `(.L_x_8) ;  /* 0x0000041000007945 */ /* 0x000fe60003800200 */
[----:B------:R-:W-:-:S04]  /*0880*/  FMUL R11, R0, R11 ;  /* 0x0000000b000b7220 */ /* 0x000fc80000400000 */
[C---:B------:R-:W-:Y:S01]  /*0890*/  FMUL R2, R11.reuse, 0.63661974668502807617 ;  /* 0x3f22f9830b027820 */ /* 0x040fe20000400000 */
[----:B------:R-:W-:-:S05]  /*08a0*/  FSETP.GE.AND P0, PT, |R11|, 105615, PT ;  /* 0x47ce47800b00780b */ /* 0x000fca0003f06200 */
[----:B------:R-:W1:Y:S02]  /*08b0*/  F2I.NTZ R2, R2 ;  /* 0x0000000200027305 */ /* 0x000e640000203100 */
[----:B-1----:R-:W-:-:S05]  /*08c0*/  I2FP.F32.S32 R0, R2 ;  /* 0x0000000200007245 */ /* 0x002fca0000201400 */
[----:B------:R-:W-:-:S04]  /*08d0*/  FFMA R3, R0, -1.5707962512969970703, R11 ;  /* 0xbfc90fda00037823 */ /* 0x000fc8000000000b */
[----:B------:R-:W-:-:S04]  /*08e0*/  FFMA R3, R0, -7.5497894158615963534e-08, R3 ;  /* 0xb3a2216800037823 */ /* 0x000fc80000000003 */
[----:B------:R-:W-:Y:S01]  /*08f0*/  FFMA R0, R0, -5.3903029534742383927e-15, R3 ;  /* 0xa7c234c500007823 */ /* 0x000fe20000000003 */
[----:B0-----:R-:W-:Y:S06]  /*0900*/  @!P0 BRA `(.L_x_9) ;  /* 0x0000000000dc8947 */ /* 0x001fec0003800000 */
[----:B------:R-:W-:-:S13]  /*0910*/  FSETP.NEU.AND P0, PT, |R11|, +INF , PT ;  /* 0x7f8000000b00780b */ /* 0x000fda0003f0d200 */
[----:B------:R-:W-:Y:S01]  /*0920*/  @!P0 FMUL R0, RZ, R11 ;  /* 0x0000000bff008220 */ /* 0x000fe20000400000 */
[----:B------:R-:W-:Y:S01]  /*0930*/  @!P0 IMAD.MOV.U32 R2, RZ, RZ, RZ ;  /* 0x000000ffff028224 */ /* 0x000fe200078e00ff */
[----:B------:R-:W-:Y:S06]  /*0940*/  @!P0 BRA `(.L_x_9) ;  /* 0x0000000000cc8947 */ /* 0x000fec0003800000 */
[----:B------:R-:W-:Y:S01]  /*0950*/  IMAD.SHL.U32 R2, R11, 0x100, RZ ;  /* 0x000001000b027824 */ /* 0x000fe200078e00ff */
[----:B------:R-:W-:Y:S01]  /*0960*/  MOV R0, R1 ;  /* 0x0000000100007202 */ /* 0x000fe20000000f00 */
[----:B------:R-:W-:Y:S01]  /*0970*/  IMAD.MOV.U32 R6, RZ, RZ, RZ ;  /* 0x000000ffff067224 */ /* 0x000fe200078e00ff */
[----:B------:R-:W0:Y:S02]  /*0980*/  LDCU.64 UR10, c[0x4][URZ] ;  /* 0x01000000ff0a77ac */ /* 0x000e240008000a00 */
[----:B------:R-:W-:Y:S01]  /*0990*/  LOP3.LUT R15, R2, 0x80000000, RZ, 0xfc, !PT ;  /* 0x80000000020f7812 */ /* 0x000fe200078efcff */
[----:B------:R-:W-:Y:S01]  /*09a0*/  UMOV UR5, URZ ;  /* 0x000000ff00057c82 */ /* 0x000fe20008000000 */
[----:B------:R-:W-:-:S05]  /*09b0*/  UMOV UR4, URZ ;  /* 0x000000ff00047c82 */ /* 0x000fca0008000000 */
.L_x_10:
[----:B0-----:R-:W-:Y:S02]  /*09c0*/  IMAD.U32 R8, RZ, RZ, UR10 ;  /* 0x0000000aff087e24 */ /* 0x001fe4000f8e00ff */
[----:B------:R-:W-:-:S05]  /*09d0*/  IMAD.U32 R9, RZ, RZ, UR11 ;  /* 0x0000000bff097e24 */ /* 0x000fca000f8e00ff */
[----:B------:R-:W2:Y:S01]  /*09e0*/  LDG.E.CONSTANT R2, desc[UR8][R8.64] ;  /* 0x0000000808027981 */ /* 0x000ea2000c1e9900 */
[----:B------:R-:W-:Y:S02]  /*09f0*/  UIADD3 UR10, UP0, UPT, UR10, 0x4, URZ ;  /* 0x000000040a0a7890 */ /* 0x000fe4000ff1e0ff */
[----:B------:R-:W-:Y:S02]  /*0a00*/  UIADD3 UR4, UPT, UPT, UR4, 0x1, URZ ;  /* 0x0000000104047890 */ /* 0x000fe4000fffe0ff */
[----:B------:R-:W-:Y:S02]  /*0a10*/  UIADD3.X UR11, UPT, UPT, URZ, UR11, URZ, UP0, !UPT ;  /* 0x0000000bff0b7290 */ /* 0x000fe400087fe4ff */
[----:B------:R-:W-:Y:S01]  /*0a20*/  UISETP.NE.AND UP0, UPT, UR4, 0x6, UPT ;  /* 0x000000060400788c */ /* 0x000fe2000bf05270 */
[----:B--2---:R-:W-:-:S03]  /*0a30*/  IMAD.WIDE.U32 R2, R2, R15, RZ ;  /* 0x0000000f02027225 */ /* 0x004fc600078e00ff */
[----:B------:R-:W-:-:S04]  /*0a40*/  IADD3 R13, P0, PT, R2, R6, RZ ;  /* 0x00000006020d7210 */ /* 0x000fc80007f1e0ff */
[----:B------:R-:W-:Y:S01]  /*0a50*/  IADD3.X R6, PT, PT, R3, UR5, RZ, P0, !PT ;  /* 0x0000000503067c10 */ /* 0x000fe200087fe4ff */
[----:B------:R0:W-:Y:S02]  /*0a60*/  STL [R0], R13 ;  /* 0x0000000d00007387 */ /* 0x0001e40000100800 */
[----:B0-----:R-:W-:Y:S01]  /*0a70*/  VIADD R0, R0, 0x4 ;  /* 0x0000000400007836 */ /* 0x001fe20000000000 */
[----:B------:R-:W-:Y:S06]  /*0a80*/  BRA.U UP0, `(.L_x_10) ;  /* 0xfffffffd00cc7547 */ /* 0x000fec000b83ffff */
[----:B------:R-:W-:Y:S01]  /*0a90*/  SHF.R.U32.HI R4, RZ, 0x17, R11 ;  /* 0x00000017ff047819 */ /* 0x000fe2000001160b */
[----:B------:R0:W-:Y:S03]  /*0aa0*/  STL [R1+0x18], R6 ;  /* 0x0000180601007387 */ /* 0x0001e60000100800 */
[C---:B------:R-:W-:Y:S02]  /*0ab0*/  LOP3.LUT R0, R4.reuse, 0xe0, RZ, 0xc0, !PT ;  /* 0x000000e004007812 */ /* 0x040fe400078ec0ff */
[----:B------:R-:W-:Y:S02]  /*0ac0*/  LOP3.LUT P0, RZ, R4, 0x1f, RZ, 0xc0, !PT ;  /* 0x0000001f04ff7812 */ /* 0x000fe4000780c0ff */
[----:B------:R-:W-:-:S04]  /*0ad0*/  IADD3 R0, PT, PT, R0, -0x80, RZ ;  /* 0xffffff8000007810 */ /* 0x000fc80007ffe0ff */
[----:B------:R-:W-:-:S05]  /*0ae0*/  SHF.R.U32.HI R0, RZ, 0x5, R0 ;  /* 0x00000005ff007819 */ /* 0x000fca0000011600 */
[----:B------:R-:W-:-:S05]  /*0af0*/  IMAD R10, R0, -0x4, R1 ;  /* 0xfffffffc000a7824 */ /* 0x000fca00078e0201 */
[----:B------:R-:W2:Y:S04]  /*0b00*/  LDL R0, [R10+0x18] ;  /* 0x000018000a007983 */ /* 0x000ea80000100800 */
[----:B------:R-:W2:Y:S04]  /*0b10*/  LDL R3, [R10+0x14] ;  /* 0x000014000a037983 */ /* 0x000ea80000100800 */
[----:B------:R-:W3:Y:S01]  /*0b20*/  @P0 LDL R2, [R10+0x10] ;  /* 0x000010000a020983 */ /* 0x000ee20000100800 */
[----:B------:R-:W-:Y:S01]  /*0b30*/  LOP3.LUT R4, R4, 0x1f, RZ, 0xc0, !PT ;  /* 0x0000001f04047812 */ /* 0x000fe200078ec0ff */
[----:B------:R-:W-:Y:S01]  /*0b40*/  UMOV UR4, 0x54442d19 ;  /* 0x54442d1900047882 */ /* 0x000fe20000000000 */
[----:B------:R-:W-:-:S02]  /*0b50*/  UMOV UR5, 0x3bf921fb ;  /* 0x3bf921fb00057882 */ /* 0x000fc40000000000 */
[-C--:B--2---:R-:W-:Y:S02]  /*0b60*/  @P0 SHF.L.W.U32.HI R0, R3, R4.reuse, R0 ;  /* 0x0000000403000219 */ /* 0x084fe40000010e00 */
[----:B---3--:R-:W-:Y:S02]  /*0b70*/  @P0 SHF.L.W.U32.HI R3, R2, R4, R3 ;  /* 0x0000000402030219 */ /* 0x008fe40000010e03 */
[----:B------:R-:W-:Y:S02]  /*0b80*/  ISETP.GE.AND P0, PT, R11, RZ, PT ;  /* 0x000000ff0b00720c */ /* 0x000fe40003f06270 */
[C---:B------:R-:W-:Y:S01]  /*0b90*/  SHF.L.W.U32.HI R2, R3.reuse, 0x2, R0 ;  /* 0x0000000203027819 */ /* 0x040fe20000010e00 */
[----:B------:R-:W-:-:S03]  /*0ba0*/  IMAD.SHL.U32 R3, R3, 0x4, RZ ;  /* 0x0000000403037824 */ /* 0x000fc600078e00ff */
[----:B------:R-:W-:Y:S02]  /*0bb0*/  SHF.R.S32.HI R4, RZ, 0x1f, R2 ;  /* 0x0000001fff047819 */ /* 0x000fe40000011402 */
[----:B------:R-:W-:Y:S02]  /*0bc0*/  LOP3.LUT R11, R2, R11, RZ, 0x3c, !PT ;  /* 0x0000000b020b7212 */ /* 0x000fe400078e3cff */
[C---:B------:R-:W-:Y:S02]  /*0bd0*/  LOP3.LUT R8, R4.reuse, R3, RZ, 0x3c, !PT ;  /* 0x0000000304087212 */ /* 0x040fe400078e3cff */
[----:B------:R-:W-:Y:S02]  /*0be0*/  LOP3.LUT R9, R4, R2, RZ, 0x3c, !PT ;  /* 0x0000000204097212 */ /* 0x000fe400078e3cff */
[----:B------:R-:W-:Y:S02]  /*0bf0*/  SHF.R.U32.HI R3, RZ, 0x1e, R0 ;  /* 0x0000001eff037819 */ /* 0x000fe40000011600 */
[----:B------:R-:W-:-:S02]  /*0c00*/  ISETP.GE.AND P1, PT, R11, RZ, PT ;  /* 0x000000ff0b00720c */ /* 0x000fc40003f26270 */
[----:B------:R-:W1:Y:S01]  /*0c10*/  I2F.F64.S64 R8, R8 ;  /* 0x0000000800087312 */ /* 0x000e620000301c00 */
[----:B------:R-:W-:-:S05]  /*0c20*/  LEA.HI R2, R2, R3, RZ, 0x1 ;  /* 0x0000000302027211 */ /* 0x000fca00078f08ff */
[----:B------:R-:W-:-:S04]  /*0c30*/  IMAD.MOV R0, RZ, RZ, -R2 ;  /* 0x000000ffff007224 */ /* 0x000fc800078e0a02 */
[----:B------:R-:W-:Y:S01]  /*0c40*/  @!P0 IMAD.MOV.U32 R2, RZ, RZ, R0 ;  /* 0x000000ffff028224 */ /* 0x000fe200078e0000 */
[----:B-1----:R-:W-:-:S10]  /*0c50*/  DMUL R12, R8, UR4 ;  /* 0x00000004080c7c28 */ /* 0x002fd40008000000 */
[----:B------:R-:W1:Y:S02]  /*0c60*/  F2F.F32.F64 R12, R12 ;  /* 0x0000000c000c7310 */ /* 0x000e640000301000 */
[----:B01----:R-:W-:-:S07]  /*0c70*/  FSEL R0, -R12, R12, !P1 ;  /* 0x0000000c0c007208 */ /* 0x003fce0004800100 */
.L_x_9:
[----:B------:R-:W-:Y:S05]  /*0c80*/  BSYNC.RECONVERGENT B0 ;  /* 0x0000000000007941 */ /* 0x000fea0003800200 */
.L_x_8:
[----:B------:R-:W0:Y:S02]  /*0c90*/  LDC R4, c[0x0][0x3a8] ;  /* 0x0000ea00ff047b82 */ /* 0x000e240000000800 */
[----:B0-----:R-:W-:-:S13]  /*0ca0*/  ISETP.GE.AND P0, PT, R7, R4, PT ;  /* 0x000000040700720c */ /* 0x001fda0003f06270 */
[----:B------:R-:W0:Y:S01]  /*0cb0*/  @!P0 LDC R3, c[0x0][0x3b0] ;  /* 0x0000ec00ff038b82 */ /* 0x000e220000000800 */
[----:B------:R-:W-:-:S07]  /*0cc0*/  @!P0 IMAD R4, R4, UR6, R7 ;  /* 0x0000000604048c24 */ /* 0x000fce000f8e0207 */
[----:B------:R-:W1:Y:S01]  /*0cd0*/  @!P0 LDC.64 R8, c[0x0][0x390] ;  /* 0x0000e400ff088b82 */ /* 0x000e620000000a00 */
[----:B0-----:R-:W-:-:S04]  /*0ce0*/  @!P0 IMAD R3, R4, R3, R5 ;  /* 0x0000000304038224 */ /* 0x001fc800078e0205 */
[----:B-1----:R-:W-:-:S05]  /*0cf0*/  @!P0 IMAD.WIDE R8, R3, 0x2, R8 ;  /* 0x0000000203088825 */ /* 0x002fca00078e0208 */
[----:B------:R-:W2:Y:S04]  /*0d00*/  @!P0 LDG.E.U16 R14, desc[UR8][R8.64+0x2] ;  /* 0x00000208080e8981 */ /* 0x000ea8000c1e1500 */
[----:B------:R0:W3:Y:S01]  /*0d10*/  @!P0 LDG.E.U16 R12, desc[UR8][R8.64] ;  /* 0x00000008080c8981 */ /* 0x0000e2000c1e1500 */
[----:B------:R-:W-:Y:S01]  /*0d20*/  MOV R4, 0x37cbac00 ;  /* 0x37cbac0000047802 */ /* 0x000fe20000000f00 */
[----:B------:R-:W-:Y:S01]  /*0d30*/  FMUL R11, R0, R0 ;  /* 0x00000000000b7220 */ /* 0x000fe20000400000 */
[----:B------:R-:W-:Y:S01]  /*0d40*/  IMAD.MOV.U32 R6, RZ, RZ, 0x394d4153 ;  /* 0x394d4153ff067424 */ /* 0x000fe200078e00ff */
[----:B------:R-:W-:Y:S02]  /*0d50*/  LOP3.LUT R10, R2, 0x1, RZ, 0xc0, !PT ;  /* 0x00000001020a7812 */ /* 0x000fe400078ec0ff */
[C---:B------:R-:W-:Y:S01]  /*0d60*/  FFMA R4, R11.reuse, R4, -0.0013887860113754868507 ;  /* 0xbab607ed0b047423 */ /* 0x040fe20000000004 */
[C---:B------:R-:W-:Y:S01]  /*0d70*/  FFMA R6, R11.reuse, -R6, 0.0083327032625675201416 ;  /* 0x3c0885e40b067423 */ /* 0x040fe20000000806 */
[C---:B------:R-:W-:Y:S01]  /*0d80*/  FFMA R13, R11.reuse, R0, RZ ;  /* 0x000000000b0d7223 */ /* 0x040fe200000000ff */
[----:B------:R-:W-:Y:S01]  /*0d90*/  ISETP.NE.U32.AND P1, PT, R10, 0x1, PT ;  /* 0x000000010a00780c */ /* 0x000fe20003f25070 */
[C---:B------:R-:W-:Y:S01]  /*0da0*/  FFMA R4, R11.reuse, R4, 0.041666727513074874878 ;  /* 0x3d2aaabb0b047423 */ /* 0x040fe20000000004 */
[----:B------:R-:W-:Y:S01]  /*0db0*/  FFMA R6, R11, R6, -0.16666662693023681641 ;  /* 0xbe2aaaa80b067423 */ /* 0x000fe20000000006 */
[----:B0-----:R-:W0:Y:S01]  /*0dc0*/  @!P0 LDC.64 R8, c[0x0][0x380] ;  /* 0x0000e000ff088b82 */ /* 0x001e220000000a00 */
[----:B------:R-:W-:-:S02]  /*0dd0*/  VIADD R10, R2, 0x1 ;  /* 0x00000001020a7836 */ /* 0x000fc40000000000 */
[----:B------:R-:W-:Y:S01]  /*0de0*/  FFMA R4, R11, R4, -0.4999999701976776123 ;  /* 0xbeffffff0b047423 */ /* 0x000fe20000000004 */
[----:B------:R-:W-:Y:S01]  /*0df0*/  FFMA R6, R13, R6, R0 ;  /* 0x000000060d067223 */ /* 0x000fe20000000000 */
[----:B------:R-:W-:Y:S02]  /*0e00*/  LOP3.LUT P2, RZ, R2, 0x2, RZ, 0xc0, !PT ;  /* 0x0000000202ff7812 */ /* 0x000fe4000784c0ff */
[----:B------:R-:W-:Y:S01]  /*0e10*/  FFMA R11, R11, R4, 1 ;  /* 0x3f8000000b0b7423 */ /* 0x000fe20000000004 */
[----:B------:R-:W-:Y:S01]  /*0e20*/  LOP3.LUT P3, RZ, R10, 0x2, RZ, 0xc0, !PT ;  /* 0x000000020aff7812 */ /* 0x000fe2000786c0ff */
[----:B------:R-:W1:Y:S03]  /*0e30*/  LDC R4, c[0x0][0x3ac] ;  /* 0x0000eb00ff047b82 */ /* 0x000e660000000800 */
[----:B------:R-:W-:Y:S02]  /*0e40*/  FSEL R0, R11, R6, !P1 ;  /* 0x000000060b007208 */ /* 0x000fe40004800000 */
[----:B------:R-:W-:-:S02]  /*0e50*/  FSEL R2, R6, R11, !P1 ;  /* 0x0000000b06027208 */ /* 0x000fc40004800000 */
[----:B------:R-:W-:Y:S02]  /*0e60*/  FSEL R0, R0, -R0, !P2 ;  /* 0x8000000000007208 */ /* 0x000fe40005000000 */
[----:B------:R-:W-:Y:S01]  /*0e70*/  FSEL R2, R2, -R2, !P3 ;  /* 0x8000000202027208 */ /* 0x000fe20005800000 */
[----:B0-----:R-:W-:Y:S01]  /*0e80*/  @!P0 IMAD.WIDE R8, R3, 0x2, R8 ;  /* 0x0000000203088825 */ /* 0x001fe200078e0208 */
[----:B-1----:R-:W-:-:S03]  /*0e90*/  ISETP.GE.AND P1, PT, R7, R4, PT ;  /* 0x000000040700720c */ /* 0x002fc60003f26270 */
[----:B--2---:R-:W-:Y:S02]  /*0ea0*/  @!P0 HADD2.F32 R13, -RZ, R14.H0_H0 ;  /* 0x2000000eff0d8230 */ /* 0x004fe40000004100 */
[----:B---3--:R-:W-:-:S03]  /*0eb0*/  @!P0 HADD2.F32 R11, -RZ, R12.H0_H0 ;  /* 0x2000000cff0b8230 */ /* 0x008fc60000004100 */
[-C--:B------:R-:W-:Y:S01]  /*0ec0*/  @!P0 FMUL R15, R0, R13.reuse ;  /* 0x0000000d000f8220 */ /* 0x080fe20000400000 */
[----:B------:R-:W-:-:S03]  /*0ed0*/  @!P0 FMUL R13, R2, R13 ;  /* 0x0000000d020d8220 */ /* 0x000fc60000400000 */
[-C--:B------:R-:W-:Y:S01]  /*0ee0*/  @!P0 FFMA R15, R2, R11.reuse, -R15 ;  /* 0x0000000b020f8223 */ /* 0x080fe2000000080f */
[----:B------:R-:W-:-:S04]  /*0ef0*/  @!P0 FFMA R13, R0, R11, R13 ;  /* 0x0000000b000d8223 */ /* 0x000fc8000000000d */
[----:B------:R-:W-:Y:S02]  /*0f00*/  @!P0 F2FP.F16.F32.PACK_AB R15, RZ, R15 ;  /* 0x0000000fff0f823e */ /* 0x000fe400000000ff */
[----:B------:R-:W-:-:S03]  /*0f10*/  @!P0 F2FP.F16.F32.PACK_AB R13, RZ, R13 ;  /* 0x0000000dff0d823e */ /* 0x000fc600000000ff */
[----:B------:R0:W-:Y:S04]  /*0f20*/  @!P0 STG.E.U16 desc[UR8][R8.64], R15 ;  /* 0x0000000f08008986 */ /* 0x0001e8000c101508 */
[----:B------:R0:W-:Y:S01]  /*0f30*/  @!P0 STG.E.U16 desc[UR8][R8.64+0x2], R13 ;  /* 0x0000020d08008986 */ /* 0x0001e2000c101508 */
[----:B------:R-:W-:Y:S05]  /*0f40*/  @P1 EXIT ;  /* 0x000000000000194d */ /* 0x000fea0003800000 */
[----:B0-----:R-:W0:Y:S01]  /*0f50*/  LDC.64 R8, c[0x0][0x398] ;  /* 0x0000e600ff087b82 */ /* 0x001e220000000a00 */
[----:B------:R-:W1:Y:S01]  /*0f60*/  LDCU UR4, c[0x0][0x3b0] ;  /* 0x00007600ff0477ac */ /* 0x000e620008000800 */
[----:B------:R-:W-:-:S06]  /*0f70*/  IMAD R4, R4, UR6, R7 ;  /* 0x0000000604047c24 */ /* 0x000fcc000f8e0207 */
[----:B------:R-:W2:Y:S01]  /*0f80*/  LDC.64 R6, c[0x0][0x388] ;  /* 0x0000e200ff067b82 */ /* 0x000ea20000000a00 */
[----:B-1----:R-:W-:-:S04]  /*0f90*/  IMAD R3, R4, UR4, R5 ;  /* 0x0000000404037c24 */ /* 0x002fc8000f8e0205 */
[----:B0-----:R-:W-:-:S05]  /*0fa0*/  IMAD.WIDE R4, R3, 0x2, R8 ;  /* 0x0000000203047825 */ /* 0x001fca00078e0208 */
[----:B------:R-:W3:Y:S04]  /*0fb0*/  LDG.E.U16 R9, desc[UR8][R4.64+0x2] ;  /* 0x0000020804097981 */ /* 0x000ee8000c1e1500 */
[----:B------:R-:W4:Y:S01]  /*0fc0*/  LDG.E.U16 R8, desc[UR8][R4.64] ;  /* 0x0000000804087981 */ /* 0x000f22000c1e1500 */
[----:B---3--:R-:W-:Y:S02]  /*0fd0*/  HADD2.F32 R11, -RZ, R9.H0_H0 ;  /* 0x20000009ff0b7230 */ /* 0x008fe40000004100 */
[----:B----4-:R-:W-:-:S03]  /*0fe0*/  HADD2.F32 R9, -RZ, R8.H0_H0 ;  /* 0x20000008ff097230 */ /* 0x010fc60000004100 */
[-C--:B------:R-:W-:Y:S01]  /*0ff0*/  FMUL R13, R0, R11.reuse ;  /* 0x0000000b000d7220 */ /* 0x080fe20000400000 */
[----:B------:R-:W-:-:S03]  /*1000*/  FMUL R11, R2, R11 ;  /* 0x0000000b020b7220 */ /* 0x000fc60000400000 */
[-C--:B------:R-:W-:Y:S01]  /*1010*/  FFMA R13, R2, R9.reuse, -R13 ;  /* 0x00000009020d7223 */ /* 0x080fe2000000080d */
[----:B------:R-:W-:Y:S01]  /*1020*/  FFMA R11, R0, R9, R11 ;  /* 0x00000009000b7223 */ /* 0x000fe2000000000b */
[----:B--2---:R-:W-:-:S03]  /*1030*/  IMAD.WIDE R2, R3, 0x2, R6 ;  /* 0x0000000203027825 */ /* 0x004fc600078e0206 */
[----:B------:R-:W-:Y:S02]  /*1040*/  F2FP.F16.F32.PACK_AB R13, RZ, R13 ;  /* 0x0000000dff0d723e */ /* 0x000fe400000000ff */
[----:B------:R-:W-:-:S03]  /*1050*/  F2FP.F16.F32.PACK_AB R11, RZ, R11 ;  /* 0x0000000bff0b723e */ /* 0x000fc600000000ff */
[----:B------:R-:W-:Y:S04]  /*1060*/  STG.E.U16 desc[UR8][R2.64], R13 ;  /* 0x0000000d02007986 */ /* 0x000fe8000c101508 */
[----:B------:R-:W-:Y:S01]  /*1070*/  STG.E.U16 desc[UR8][R2.64+0x2], R11 ;  /* 0x0000020b02007986 */ /* 0x000fe2000c101508 */
[----:B------:R-:W-:Y:S05]  /*1080*/  EXIT ;  /* 0x000000000000794d */ /* 0x000fea0003800000 */
        .weak           $__internal_0_$__cuda_sm20_rcp_rn_f32_slowpath
        .type           $__internal_0_$__cuda_sm20_rcp_rn_f32_slowpath,@function
        .size           $__internal_0_$__cuda_sm20_rcp_rn_f32_slowpath,($__internal_1_$__cuda_sm3x_div_rn_noftz_f32_slowpath - $__internal_0_$__cuda_sm20_rcp_rn_f32_slowpath)
$__internal_0_$__cuda_sm20_rcp_rn_f32_slowpath:
[----:B------:R-:W-:Y:S01]  /*1090*/  IMAD.SHL.U32 R0, R2, 0x2, RZ ;  /* 0x0000000202007824 */ /* 0x000fe200078e00ff */
[----:B------:R-:W-:Y:S04]  /*10a0*/  BSSY.RECONVERGENT B1, `(.L_x_11) ;  /* 0x0000030000017945 */ /* 0x000fe80003800200 */
[----:B------:R-:W-:-:S04]  /*10b0*/  SHF.R.U32.HI R11, RZ, 0x18, R0 ;  /* 0x00000018ff0b7819 */ /* 0x000fc80000011600 */
[----:B------:R-:W-:-:S13]  /*10c0*/  ISETP.NE.U32.AND P0, PT, R11, RZ, PT ;  /* 0x000000ff0b00720c */ /* 0x000fda0003f05070 */
[----:B------:R-:W-:Y:S05]  /*10d0*/  @P0 BRA `(.L_x_12) ;  /* 0x0000000000280947 */ /* 0x000fea0003800000 */
[----:B------:R-:W-:-:S04]  /*10e0*/  SHF.L.U32 R0, R2, 0x1, RZ ;  /* 0x0000000102007819 */ /* 0x000fc800000006ff */
[----:B------:R-:W-:-:S13]  /*10f0*/  ISETP.NE.AND P0, PT, R0, RZ, PT ;  /* 0x000000ff0000720c */ /* 0x000fda0003f05270 */
[----:B------:R-:W-:Y:S01]  /*1100*/  @P0 FFMA R6, R2, 1.84467440737095516160e+19, RZ ;  /* 0x5f80000002060823 */ /* 0x000fe200000000ff */
[----:B------:R-:W-:Y:S08]  /*1110*/  @!P0 MUFU.RCP R3, R2 ;  /* 0x0000000200038308 */ /* 0x000ff00000001000 */
[----:B------:R-:W0:Y:S02]  /*1120*/  @P0 MUFU.RCP R9, R6 ;  /* 0x0000000600090308 */ /* 0x000e240000001000 */
[----:B0-----:R-:W-:-:S04]  /*1130*/  @P0 FFMA R0, R6, R9, -1 ;  /* 0xbf80000006000423 */ /* 0x001fc80000000009 */
[----:B------:R-:W-:-:S04]  /*1140*/  @P0 FADD.FTZ R0, -R0, -RZ ;  /* 0x800000ff00000221 */ /* 0x000fc80000010100 */
[----:B------:R-:W-:-:S04]  /*1150*/  @P0 FFMA R0, R9, R0, R9 ;  /* 0x0000000009000223 */ /* 0x000fc80000000009 */
[----:B------:R-:W-:Y:S01]  /*1160*/  @P0 FFMA R3, R0, 1.84467440737095516160e+19, RZ ;  /* 0x5f80000000030823 */ /* 0x000fe200000000ff */
[----:B------:R-:W-:Y:S06]  /*1170*/  BRA `(.L_x_13) ;  /* 0x0000000000887947 */ /* 0x000fec0003800000 */
.L_x_12:
[----:B------:R-:W-:-:S05]  /*1180*/  VIADD R13, R11, 0xffffff03 ;  /* 0xffffff030b0d7836 */ /* 0x000fca0000000000 */
[----:B------:R-:W-:-:S13]  /*1190*/  ISETP.GT.U32.AND P0, PT, R13, 0x1, PT ;  /* 0x000000010d00780c */ /* 0x000fda0003f04070 */
[----:B------:R-:W-:Y:S05]  /*11a0*/  @P0 BRA `(.L_x_14) ;  /* 0x0000000000780947 */ /* 0x000fea0003800000 */
[----:B------:R-:W-:Y:S01]  /*11b0*/  LOP3.LUT R0, R2, 0x7fffff, RZ, 0xc0, !PT ;  /* 0x007fffff02007812 */ /* 0x000fe200078ec0ff */
[----:B------:R-:W-:-:S03]  /*11c0*/  IMAD.MOV.U32 R10, RZ, RZ, 0x3 ;  /* 0x00000003ff0a7424 */ /* 0x000fc600078e00ff */
[----:B------:R-:W-:Y:S02]  /*11d0*/  LOP3.LUT R0, R0, 0x3f800000, RZ, 0xfc, !PT ;  /* 0x3f80000000007812 */ /* 0x000fe400078efcff */
[----:B------:R-:W-:Y:S02]  /*11e0*/  SHF.L.U32 R10, R10, R13, RZ ;  /* 0x0000000d0a0a7219 */ /* 0x000fe400000006ff */
[----:B------:R-:W0:Y:S02]  /*11f0*/  MUFU.RCP R3, R0 ;  /* 0x0000000000037308 */ /* 0x000e240000001000 */
[----:B0-----:R-:W-:-:S04]  /*1200*/  FFMA R6, R0, R3, -1 ;  /* 0xbf80000000067423 */ /* 0x001fc80000000003 */
[----:B------:R-:W-:-:S04]  /*1210*/  FADD.FTZ R6, -R6, -RZ ;  /* 0x800000ff06067221 */ /* 0x000fc80000010100 */
[CCC-:B------:R-:W-:Y:S01]  /*1220*/  FFMA.RM R8, R3.reuse, R6.reuse, R3.reuse ;  /* 0x0000000603087223 */ /* 0x1c0fe20000004003 */
[----:B------:R-:W-:-:S04]  /*1230*/  FFMA.RP R9, R3, R6, R3 ;  /* 0x0000000603097223 */ /* 0x000fc80000008003 */
[C---:B------:R-:W-:Y:S02]  /*1240*/  LOP3.LUT R3, R8.reuse, 0x7fffff, RZ, 0xc0, !PT ;  /* 0x007fffff08037812 */ /* 0x040fe400078ec0ff */
[----:B------:R-:W-:Y:S02]  /*1250*/  FSETP.NEU.FTZ.AND P0, PT, R8, R9, PT ;  /* 0x000000090800720b */ /* 0x000fe40003f1d000 */
[----:B------:R-:W-:Y:S02]  /*1260*/  LOP3.LUT R3, R3, 0x800000, RZ, 0xfc, !PT ;  /* 0x0080000003037812 */ /* 0x000fe400078efcff */
[----:B------:R-:W-:Y:S02]  /*1270*/  SEL R6, RZ, 0xffffffff, !P0 ;  /* 0xffffffffff067807 */ /* 0x000fe40004000000 */
[----:B------:R-:W-:-:S03]  /*1280*/  LOP3.LUT R10, R10, R3, RZ, 0xc0, !PT ;  /* 0x000000030a0a7212 */ /* 0x000fc600078ec0ff */
[----:B------:R-:W-:Y:S01]  /*1290*/  IMAD.MOV R6, RZ, RZ, -R6 ;  /* 0x000000ffff067224 */ /* 0x000fe200078e0a06 */
[----:B------:R-:W-:-:S04]  /*12a0*/  SHF.R.U32.HI R10, RZ, R13, R10 ;  /* 0x0000000dff0a7219 */ /* 0x000fc8000001160a */
[----:B------:R-:W-:Y:S02]  /*12b0*/  LOP3.LUT P1, RZ, R6, R13, R3, 0xf8, !PT ;  /* 0x0000000d06ff7212 */ /* 0x000fe4000782f803 */
[C---:B------:R-:W-:Y:S02]  /*12c0*/  LOP3.LUT P0, RZ, R10.reuse, 0x1, RZ, 0xc0, !PT ;  /* 0x000000010aff7812 */ /* 0x040fe4000780c0ff */
[----:B------:R-:W-:-:S04]  /*12d0*/  LOP3.LUT P2, RZ, R10, 0x2, RZ, 0xc0, !PT ;  /* 0x000000020aff7812 */ /* 0x000fc8000784c0ff */
[----:B------:R-:W-:Y:S02]  /*12e0*/  PLOP3.LUT P0, PT, P0, P1, P2, 0xe0, 0x0 ;  /* 0x000000000000781c */ /* 0x000fe40000703c20 */
[----:B------:R-:W-:Y:S02]  /*12f0*/  LOP3.LUT P1, RZ, R2, 0x7fffff, RZ, 0xc0, !PT ;  /* 0x007fffff02ff7812 */ /* 0x000fe4000782c0ff */
[----:B------:R-:W-:-:S04]  /*1300*/  SEL R0, RZ, 0x1, !P0 ;  /* 0x00000001ff007807 */ /* 0x000fc80004000000 */
[----:B------:R-:W-:-:S04]  /*1310*/  IADD3 R0, PT, PT, -R0, RZ, RZ ;  /* 0x000000ff00007210 */ /* 0x000fc80007ffe1ff */
[----:B------:R-:W-:Y:S01]  /*1320*/  ISETP.GE.AND P0, PT, R0, RZ, PT ;  /* 0x000000ff0000720c */ /* 0x000fe20003f06270 */
[----:B------:R-:W-:-:S05]  /*1330*/  VIADD R0, R11, 0xffffff04 ;  /* 0xffffff040b007836 */ /* 0x000fca0000000000 */
[----:B------:R-:W-:-:S07]  /*1340*/  SHF.R.U32.HI R3, RZ, R0, R3 ;  /* 0x00000000ff037219 */ /* 0x000fce0000011603 */
[----:B------:R-:W-:-:S04]  /*1350*/  @!P0 VIADD R3, R3, 0x1 ;  /* 0x0000000103038836 */ /* 0x000fc80000000000 */
[----:B------:R-:W-:-:S05]  /*1360*/  @!P1 IMAD.SHL.U32 R3, R3, 0x2, RZ ;  /* 0x0000000203039824 */ /* 0x000fca00078e00ff */
[----:B------:R-:W-:Y:S01]  /*1370*/  LOP3.LUT R3, R3, 0x80000000, R2, 0xf8, !PT ;  /* 0x8000000003037812 */ /* 0x000fe200078ef802 */
[----:B------:R-:W-:Y:S06]  /*1380*/  BRA `(.L_x_13) ;  /* 0x0000000000047947 */ /* 0x000fec0003800000 */
.L_x_14:
[----:B------:R0:W1:Y:S02]  /*1390*/  MUFU.RCP R3, R2 ;  /* 0x0000000200037308 */ /* 0x0000640000001000 */
.L_x_13:
[----:B------:R-:W-:Y:S05]  /*13a0*/  BSYNC.RECONVERGENT B1 ;  /* 0x0000000000017941 */ /* 0x000fea0003800200 */
.L_x_11:
[----:B-1----:R-:W-:Y:S01]  /*13b0*/  MOV R11, R3 ;  /* 0x00000003000b7202 */ /* 0x002fe20000000f00 */
[----:B0-----:R-:W-:Y:S02]  /*13c0*/  IMAD.MOV.U32 R2, RZ, RZ, R4 ;  /* 0x000000ffff027224 */ /* 0x001fe400078e0004 */
[----:B------:R-:W-:-:S04]  /*13d0*/  IMAD.MOV.U32 R3, RZ, RZ, 0x0 ;  /* 0x00000000ff037424 */ /* 0x000fc800078e00ff */
[----:B------:R-:W-:Y:S05]  /*13e0*/  RET.REL.NODEC R2 `(_Z11rope_kernelP6__halfS0_PKS_S2_iiiiifi) ;  /* 0xffffffec02047950 */ /* 0x000fea0003c3ffff */
        .weak           $__internal_1_$__cuda_sm3x_div_rn_noftz_f32_slowpath
        .type           $__internal_1_$__cuda_sm3x_div_rn_noftz_f32_slowpath,@function
        .size           $__internal_1_$__cuda_sm3x_div_rn_noftz_f32_slowpath,(.L_x_28 - $__internal_1_$__cuda_sm3x_div_rn_noftz_f32_slowpath)
$__internal_1_$__cuda_sm3x_div_rn_noftz_f32_slowpath:
[----:B------:R-:W-:Y:S01]  /*13f0*/  SHF.R.U32.HI R6, RZ, 0x17, R9 ;  /* 0x00000017ff067819 */ /* 0x000fe20000011609 */
[----:B------:R-:W-:Y:S01]  /*1400*/  BSSY.RECONVERGENT B1, `(.L_x_15) ;  /* 0x0000064000017945 */ /* 0x000fe20003800200 */
[--C-:B------:R-:W-:Y:S01]  /*1410*/  SHF.R.U32.HI R3, RZ, 0x17, R0.reuse ;  /* 0x00000017ff037819 */ /* 0x100fe20000011600 */
[----:B------:R-:W-:Y:S01]  /*1420*/  IMAD.MOV.U32 R11, RZ, RZ, R0 ;  /* 0x000000ffff0b7224 */ /* 0x000fe200078e0000 */
[----:B------:R-:W-:Y:S02]  /*1430*/  LOP3.LUT R10, R6, 0xff, RZ, 0xc0, !PT ;  /* 0x000000ff060a7812 */ /* 0x000fe400078ec0ff */
[----:B------:R-:W-:-:S03]  /*1440*/  LOP3.LUT R8, R3, 0xff, RZ, 0xc0, !PT ;  /* 0x000000ff03087812 */ /* 0x000fc600078ec0ff */
[----:B------:R-:W-:Y:S01]  /*1450*/  VIADD R13, R10, 0xffffffff ;  /* 0xffffffff0a0d7836 */ /* 0x000fe20000000000 */
[----:B------:R-:W-:-:S04]  /*1460*/  IADD3 R12, PT, PT, R8, -0x1, RZ ;  /* 0xffffffff080c7810 */ /* 0x000fc80007ffe0ff */
[----:B------:R-:W-:-:S04]  /*1470*/  ISETP.GT.U32.AND P0, PT, R13, 0xfd, PT ;  /* 0x000000fd0d00780c */ /* 0x000fc80003f04070 */
[----:B------:R-:W-:-:S13]  /*1480*/  ISETP.GT.U32.OR P0, PT, R12, 0xfd, P0 ;  /* 0x000000fd0c00780c */ /* 0x000fda0000704470 */
[----:B------:R-:W-:Y:S01]  /*1490*/  @!P0 IMAD.MOV.U32 R6, RZ, RZ, RZ ;  /* 0x000000ffff068224 */ /* 0x000fe200078e00ff */
[----:B------:R-:W-:Y:S06]  /*14a0*/  @!P0 BRA `(.L_x_16) ;  /* 0x0000000000608947 */ /* 0x000fec0003800000 */
[----:B------:R-:W-:Y:S01]  /*14b0*/  FSETP.GTU.FTZ.AND P0, PT, |R0|, +INF , PT ;  /* 0x7f8000000000780b */ /* 0x000fe20003f1c200 */
[----:B------:R-:W-:Y:S01]  /*14c0*/  IMAD.MOV.U32 R3, RZ, RZ, R9 ;  /* 0x000000ffff037224 */ /* 0x000fe200078e0009 */
[----:B------:R-:W-:-:S04]  /*14d0*/  FSETP.GTU.FTZ.AND P1, PT, |R9|, +INF , PT ;  /* 0x7f8000000900780b */ /* 0x000fc80003f3c200 */
[----:B------:R-:W-:-:S13]  /*14e0*/  PLOP3.LUT P0, PT, P0, P1, PT, 0xf8, 0x8f ;  /* 0x00000000008f781c */ /* 0x000fda0000703f70 */
[----:B------:R-:W-:Y:S05]  /*14f0*/  @P0 BRA `(.L_x_17) ;  /* 0x00000004004c0947 */ /* 0x000fea0003800000 */
[----:B------:R-:W-:-:S13]  /*1500*/  LOP3.LUT P0, RZ, R9, 0x7fffffff, R11, 0xc8, !PT ;  /* 0x7fffffff09ff7812 */ /* 0x000fda000780c80b */
[----:B------:R-:W-:Y:S05]  /*1510*/  @!P0 BRA `(.L_x_18) ;  /* 0x00000004003c8947 */ /* 0x000fea0003800000 */
[C---:B------:R-:W-:Y:S02]  /*1520*/  FSETP.NEU.FTZ.AND P2, PT, |R0|.reuse, +INF , PT ;  /* 0x7f8000000000780b */ /* 0x040fe40003f5d200 */
[----:B------:R-:W-:Y:S02]  /*1530*/  FSETP.NEU.FTZ.AND P1, PT, |R3|, +INF , PT ;  /* 0x7f8000000300780b */ /* 0x000fe40003f3d200 */
[----:B------:R-:W-:-:S11]  /*1540*/  FSETP.NEU.FTZ.AND P0, PT, |R0|, +INF , PT ;  /* 0x7f8000000000780b */ /* 0x000fd60003f1d200 */
[----:B------:R-:W-:Y:S05]  /*1550*/  @!P1 BRA !P2, `(.L_x_18) ;  /* 0x00000004002c9947 */ /* 0x000fea0005000000 */
[----:B------:R-:W-:-:S04]  /*1560*/  LOP3.LUT P2, RZ, R11, 0x7fffffff, RZ, 0xc0, !PT ;  /* 0x7fffffff0bff7812 */ /* 0x000fc8000784c0ff */
[----:B------:R-:W-:-:S13]  /*1570*/  PLOP3.LUT P1, PT, P1, P2, PT, 0x2f, 0xf2 ;  /* 0x0000000000f2781c */ /* 0x000fda0000f24577 */
[----:B------:R-:W-:Y:S05]  /*1580*/  @P1 BRA `(.L_x_19) ;  /* 0x0000000400181947 */ /* 0x000fea0003800000 */
[----:B------:R-:W-:-:S04]  /*1590*/  LOP3.LUT P1, RZ, R9, 0x7fffffff, RZ, 0xc0, !PT ;  /* 0x7fffffff09ff7812 */ /* 0x000fc8000782c0ff */
[----:B------:R-:W-:-:S13]  /*15a0*/  PLOP3.LUT P0, PT, P0, P1, PT, 0x2f, 0xf2 ;  /* 0x0000000000f2781c */ /* 0x000fda0000702577 */
[----:B------:R-:W-:Y:S05]  /*15b0*/  @P0 BRA `(.L_x_20) ;  /* 0x0000000400000947 */ /* 0x000fea0003800000 */
[----:B------:R-:W-:Y:S02]  /*15c0*/  ISETP.GE.AND P0, PT, R12, RZ, PT ;  /* 0x000000ff0c00720c */ /* 0x000fe40003f06270 */
[----:B------:R-:W-:-:S11]  /*15d0*/  ISETP.GE.AND P1, PT, R13, RZ, PT ;  /* 0x000000ff0d00720c */ /* 0x000fd60003f26270 */
[----:B------:R-:W-:Y:S01]  /*15e0*/  @P0 MOV R6, RZ ;  /* 0x000000ff00060202 */ /* 0x000fe20000000f00 */
[----:B------:R-:W-:Y:S02]  /*15f0*/  @!P0 IMAD.MOV.U32 R6, RZ, RZ, -0x40 ;  /* 0xffffffc0ff068424 */ /* 0x000fe400078e00ff */
[----:B------:R-:W-:Y:S01]  /*1600*/  @!P0 FFMA R11, R0, 1.84467440737095516160e+19, RZ ;  /* 0x5f800000000b8823 */ /* 0x000fe200000000ff */
[----:B------:R-:W-:Y:S01]  /*1610*/  @!P1 FFMA R9, R3, 1.84467440737095516160e+19, RZ ;  /* 0x5f80000003099823 */ /* 0x000fe200000000ff */
[----:B------:R-:W-:-:S07]  /*1620*/  @!P1 VIADD R6, R6, 0x40 ;  /* 0x0000004006069836 */ /* 0x000fce0000000000 */
.L_x_16:
[----:B------:R-:W-:Y:S01]  /*1630*/  LEA R0, R10, 0xc0800000, 0x17 ;  /* 0xc08000000a007811 */ /* 0x000fe200078eb8ff */
[----:B------:R-:W-:Y:S01]  /*1640*/  VIADD R8, R8, 0xffffff81 ;  /* 0xffffff8108087836 */ /* 0x000fe20000000000 */
[----:B------:R-:W-:Y:S02]  /*1650*/  BSSY.RECONVERGENT B2, `(.L_x_21) ;  /* 0x0000035000027945 */ /* 0x000fe40003800200 */
[----:B------:R-:W-:Y:S01]  /*1660*/  IADD3 R9, PT, PT, -R0, R9, RZ ;  /* 0x0000000900097210 */ /* 0x000fe20007ffe1ff */
[----:B------:R-:W-:-:S03]  /*1670*/  IMAD R0, R8, -0x800000, R11 ;  /* 0xff80000008007824 */ /* 0x000fc600078e020b */
[----:B------:R0:W1:Y:S01]  /*1680*/  MUFU.RCP R3, R9 ;  /* 0x0000000900037308 */ /* 0x0000620000001000 */
[----:B------:R-:W-:Y:S01]  /*1690*/  FADD.FTZ R13, -R9, -RZ ;  /* 0x800000ff090d7221 */ /* 0x000fe20000010100 */
[----:B0-----:R-:W-:-:S05]  /*16a0*/  IADD3 R9, PT, PT, R8, 0x7f, -R10 ;  /* 0x0000007f08097810 */ /* 0x001fca0007ffe80a */
[----:B------:R-:W-:Y:S02]  /*16b0*/  IMAD.IADD R9, R9, 0x1, R6 ;  /* 0x0000000109097824 */ /* 0x000fe400078e0206 */
[----:B-1----:R-:W-:-:S04]  /*16c0*/  FFMA R12, R3, R13, 1 ;  /* 0x3f800000030c7423 */ /* 0x002fc8000000000d */
[----:B------:R-:W-:-:S04]  /*16d0*/  FFMA R14, R3, R12, R3 ;  /* 0x0000000c030e7223 */ /* 0x000fc80000000003 */
[----:B------:R-:W-:-:S04]  /*16e0*/  FFMA R3, R0, R14, RZ ;  /* 0x0000000e00037223 */ /* 0x000fc800000000ff */
[----:B------:R-:W-:-:S04]  /*16f0*/  FFMA R12, R13, R3, R0 ;  /* 0x000000030d0c7223 */ /* 0x000fc80000000000 */
[----:B------:R-:W-:-:S04]  /*1700*/  FFMA R11, R14, R12, R3 ;  /* 0x0000000c0e0b7223 */ /* 0x000fc80000000003 */
[----:B------:R-:W-:-:S04]  /*1710*/  FFMA R12, R13, R11, R0 ;  /* 0x0000000b0d0c7223 */ /* 0x000fc80000000000 */
[----:B------:R-:W-:-:S05]  /*1720*/  FFMA R0, R14, R12, R11 ;  /* 0x0000000c0e007223 */ /* 0x000fca000000000b */
[----:B------:R-:W-:-:S04]  /*1730*/  SHF.R.U32.HI R3, RZ, 0x17, R0 ;  /* 0x00000017ff037819 */ /* 0x000fc80000011600 */
[----:B------:R-:W-:-:S04]  /*1740*/  LOP3.LUT R3, R3, 0xff, RZ, 0xc0, !PT ;  /* 0x000000ff03037812 */ /* 0x000fc800078ec0ff */
[----:B------:R-:W-:-:S05]  /*1750*/  IADD3 R10, PT, PT, R3, R9, RZ ;  /* 0x00000009030a7210 */ /* 0x000fca0007ffe0ff */
[----:B------:R-:W-:-:S05]  /*1760*/  VIADD R3, R10, 0xffffffff ;  /* 0xffffffff0a037836 */ /* 0x000fca0000000000 */
[----:B------:R-:W-:-:S13]  /*1770*/  ISETP.GE.U32.AND P0, PT, R3, 0xfe, PT ;  /* 0x000000fe0300780c */ /* 0x000fda0003f06070 */
[----:B------:R-:W-:Y:S05]  /*1780*/  @!P0 BRA `(.L_x_22) ;  /* 0x0000000000808947 */ /* 0x000fea0003800000 */
[----:B------:R-:W-:-:S13]  /*1790*/  ISETP.GT.AND P0, PT, R10, 0xfe, PT ;  /* 0x000000fe0a00780c */ /* 0x000fda0003f04270 */
[----:B------:R-:W-:Y:S05]  /*17a0*/  @P0 BRA `(.L_x_23) ;  /* 0x00000000006c0947 */ /* 0x000fea0003800000 */
[----:B------:R-:W-:-:S13]  /*17b0*/  ISETP.GE.AND P0, PT, R10, 0x1, PT ;  /* 0x000000010a00780c */ /* 0x000fda0003f06270 */
[----:B------:R-:W-:Y:S05]  /*17c0*/  @P0 BRA `(.L_x_24) ;  /* 0x0000000000740947 */ /* 0x000fea0003800000 */
[----:B------:R-:W-:Y:S02]  /*17d0*/  ISETP.GE.AND P0, PT, R10, -0x18, PT ;  /* 0xffffffe80a00780c */ /* 0x000fe40003f06270 */
[----:B------:R-:W-:-:S11]  /*17e0*/  LOP3.LUT R0, R0, 0x80000000, RZ, 0xc0, !PT ;  /* 0x8000000000007812 */ /* 0x000fd600078ec0ff */
[----:B------:R-:W-:Y:S05]  /*17f0*/  @!P0 BRA `(.L_x_24) ;  /* 0x0000000000688947 */ /* 0x000fea0003800000 */
[-CC-:B------:R-:W-:Y:S01]  /*1800*/  FFMA.RZ R3, R14, R12.reuse, R11.reuse ;  /* 0x0000000c0e037223 */ /* 0x180fe2000000c00b */
[----:B------:R-:W-:Y:S02]  /*1810*/  VIADD R9, R10, 0x20 ;  /* 0x000000200a097836 */ /* 0x000fe40000000000 */
[-CC-:B------:R-:W-:Y:S01]  /*1820*/  FFMA.RM R6, R14, R12.reuse, R11.reuse ;  /* 0x0000000c0e067223 */ /* 0x180fe2000000400b */
[----:B------:R-:W-:Y:S02]  /*1830*/  ISETP.NE.AND P2, PT, R10, RZ, PT ;  /* 0x000000ff0a00720c */ /* 0x000fe40003f45270 */
[----:B------:R-:W-:Y:S01]  /*1840*/  LOP3.LUT R8, R3, 0x7fffff, RZ, 0xc0, !PT ;  /* 0x007fffff03087812 */ /* 0x000fe200078ec0ff */
[----:B------:R-:W-:Y:S01]  /*1850*/  FFMA.RP R3, R14, R12, R11 ;  /* 0x0000000c0e037223 */ /* 0x000fe2000000800b */
[----:B------:R-:W-:Y:S02]  /*1860*/  ISETP.NE.AND P1, PT, R10, RZ, PT ;  /* 0x000000ff0a00720c */ /* 0x000fe40003f25270 */
[----:B------:R-:W-:-:S02]  /*1870*/  LOP3.LUT R8, R8, 0x800000, RZ, 0xfc, !PT ;  /* 0x0080000008087812 */ /* 0x000fc400078efcff */
[----:B------:R-:W-:Y:S02]  /*1880*/  IADD3 R10, PT, PT, -R10, RZ, RZ ;  /* 0x000000ff0a0a7210 */ /* 0x000fe40007ffe1ff */
[----:B------:R-:W-:Y:S02]  /*1890*/  SHF.L.U32 R9, R8, R9, RZ ;  /* 0x0000000908097219 */ /* 0x000fe400000006ff */
[----:B------:R-:W-:Y:S02]  /*18a0*/  FSETP.NEU.FTZ.AND P0, PT, R3, R6, PT ;  /* 0x000000060300720b */ /* 0x000fe40003f1d000 */
[----:B------:R-:W-:Y:S02]  /*18b0*/  SEL R3, R10, RZ, P2 ;  /* 0x000000ff0a037207 */ /* 0x000fe40001000000 */
[----:B------:R-:W-:Y:S02]  /*18c0*/  ISETP.NE.AND P1, PT, R9, RZ, P1 ;  /* 0x000000ff0900720c */ /* 0x000fe40000f25270 */
[----:B------:R-:W-:-:S02]  /*18d0*/  SHF.R.U32.HI R3, RZ, R3, R8 ;  /* 0x00000003ff037219 */ /* 0x000fc40000011608 */
[----:B------:R-:W-:Y:S02]  /*18e0*/  PLOP3.LUT P0, PT, P0, P1, PT, 0xf8, 0x8f ;  /* 0x00000000008f781c */ /* 0x000fe40000703f70 */
[----:B------:R-:W-:Y:S02]  /*18f0*/  SHF.R.U32.HI R9, RZ, 0x1, R3 ;  /* 0x00000001ff097819 */ /* 0x000fe40000011603 */
[----:B------:R-:W-:-:S04]  /*1900*/  SEL R6, RZ, 0x1, !P0 ;  /* 0x00000001ff067807 */ /* 0x000fc80004000000 */
[----:B------:R-:W-:-:S04]  /*1910*/  LOP3.LUT R6, R6, 0x1, R9, 0xf8, !PT ;  /* 0x0000000106067812 */ /* 0x000fc800078ef809 */
[----:B------:R-:W-:-:S05]  /*1920*/  LOP3.LUT R6, R6, R3, RZ, 0xc0, !PT ;  /* 0x0000000306067212 */ /* 0x000fca00078ec0ff */
[----:B------:R-:W-:-:S05]  /*1930*/  IMAD.IADD R9, R9, 0x1, R6 ;  /* 0x0000000109097824 */ /* 0x000fca00078e0206 */
[----:B------:R-:W-:Y:S01]  /*1940*/  LOP3.LUT R0, R9, R0, RZ, 0xfc, !PT ;  /* 0x0000000009007212 */ /* 0x000fe200078efcff */
[----:B------:R-:W-:Y:S06]  /*1950*/  BRA `(.L_x_24) ;  /* 0x0000000000107947 */ /* 0x000fec0003800000 */
.L_x_23:
[----:B------:R-:W-:-:S04]  /*1960*/  LOP3.LUT R0, R0, 0x80000000, RZ, 0xc0, !PT ;  /* 0x8000000000007812 */ /* 0x000fc800078ec0ff */
[----:B------:R-:W-:Y:S01]  /*1970*/  LOP3.LUT R0, R0, 0x7f800000, RZ, 0xfc, !PT ;  /* 0x7f80000000007812 */ /* 0x000fe200078efcff */
[----:B------:R-:W-:Y:S06]  /*1980*/  BRA `(.L_x_24) ;  /* 0x0000000000047947 */ /* 0x000fec0003800000 */
.L_x_22:
[----:B------:R-:W-:-:S07]  /*1990*/  IMAD R0, R9, 0x800000, R0 ;  /* 0x0080000009007824 */ /* 0x000fce00078e0200 */
.L_x_24:
[----:B------:R-:W-:Y:S05]  /*19a0*/  BSYNC.RECONVERGENT B2 ;  /* 0x0000000000027941 */ /* 0x000fea0003800200 */
.L_x_21:
[----:B------:R-:W-:Y:S05]  /*19b0*/  BRA `(.L_x_25) ;  /* 0x0000000000207947 */ /* 0x000fea0003800000 */
.L_x_20:
[----:B------:R-:W-:-:S04]  /*19c0*/  LOP3.LUT R0, R9, 0x80000000, R11, 0x48, !PT ;  /* 0x8000000009007812 */ /* 0x000fc800078e480b */
[----:B------:R-:W-:Y:S01]  /*19d0*/  LOP3.LUT R0, R0, 0x7f800000, RZ, 0xfc, !PT ;  /* 0x7f80000000007812 */ /* 0x000fe200078efcff */
[----:B------:R-:W-:Y:S06]  /*19e0*/  BRA `(.L_x_25) ;  /* 0x0000000000147947 */ /* 0x000fec0003800000 */
.L_x_19:
[----:B------:R-:W-:Y:S01]  /*19f0*/  LOP3.LUT R0, R9, 0x80000000, R11, 0x48, !PT ;  /* 0x8000000009007812 */ /* 0x000fe200078e480b */
[----:B------:R-:W-:Y:S06]  /*1a00*/  BRA `(.L_x_25) ;  /* 0x00000000000c7947 */ /* 0x000fec0003800000 */
.L_x_18:
[----:B------:R-:W0:Y:S01]  /*1a10*/  MUFU.RSQ R0, -QNAN ;  /* 0xffc0000000007908 */ /* 0x000e220000001400 */
[----:B------:R-:W-:Y:S05]  /*1a20*/  BRA `(.L_x_25) ;  /* 0x0000000000047947 */ /* 0x000fea0003800000 */
.L_x_17:
[----:B------:R-:W-:-:S07]  /*1a30*/  FADD.FTZ R0, R0, R3 ;  /* 0x0000000300007221 */ /* 0x000fce0000010000 */
.L_x_25:
[----:B------:R-:W-:Y:S05]  /*1a40*/  BSYNC.RECONVERGENT B1 ;  /* 0x0000000000017941 */ /* 0x000fea0003800200 */
.L_x_15:
[----:B------:R-:W-:Y:S01]  /*1a50*/  MOV R8, R4 ;  /* 0x0000000400087202 */ /* 0x000fe20000000f00 */
[----:B------:R-:W-:-:S04]  /*1a60*/  IMAD.MOV.U32 R9, RZ, RZ, 0x0 ;  /* 0x00000000ff097424 */ /* 0x000fc800078e00ff */
[----:B0-----:R-:W-:Y:S05]  /*1a70*/  RET.REL.NODEC R8 `(_Z11rope_kernelP6__halfS0_PKS_S2_iiiiifi) ;  /* 0xffffffe408607950 */ /* 0x001fea0003c3ffff */
.L_x_26:
[----:B------:R-:W-:-:S00]  /*1a80*/  BRA `(.L_x_26) ;  /* 0xfffffffc00fc7947 */ /* 0x000fc0000383ffff */
[----:B------:R-:W-:-:S00]  /*1a90*/  NOP ;  /* 0x0000000000007918 */ /* 0x000fc00000000000 */
        /* <DEDUP_REMOVED lines=14> */
.L_x_28:


//--------------------- .nv.global.init           --------------------------
	.section	.nv.global.init,"aw",@progbits
	.align	4
.nv.global.init:
	.type		__cudart_i2opi_f,@object
	.size		__cudart_i2opi_f,(.L_0 - __cudart_i2opi_f)
__cudart_i2opi_f:
        /*0000*/ 	.byte	0x41, 0x90, 0x43, 0x3c, 0x99, 0x95, 0x62, 0xdb, 0xc0, 0xdd, 0x34, 0xf5, 0xd1, 0x57, 0x27, 0xfc
        /*0010*/ 	.byte	0x29, 0x15, 0x44, 0x4e, 0x6e, 0x83, 0xf9, 0xa2
.L_0:


//--------------------- .nv.shared.reserved.0     --------------------------
	.section	.nv.shared.reserved.0,"aw",@nobits
	.weak		__nv_reservedSMEM_offset_0_alias
	.size		__nv_reservedSMEM_offset_0_alias, 0, 64
	.other		__nv_reservedSMEM_offset_0_alias,@"STO_CUDA_RESERVED_SHARED STV_DEFAULT"
__nv_reservedSMEM_offset_0_alias:
	.zero		0
	.zero		64


//--------------------- .nv.constant0._Z11rope_kernelP6__halfS0_PKS_S2_iiiiifi --------------------------
	.section	.nv.constant0._Z11rope_kernelP6__halfS0_PKS_S2_iiiiifi,"a",@progbits
	.sectionflags	@""
	.align	4
.nv.constant0._Z11rope_kernelP6__halfS0_PKS_S2_iiiiifi:
	.zero		956


//--------------------- SYMBOLS --------------------------

	.type		.nv.reservedSmem.offset0,@object
	.size		.nv.reservedSmem.offset0,0x4
